//
// Generated by NVIDIA NVVM Compiler
//
// Compiler Build ID: CL-36424714
// Cuda compilation tools, release 13.0, V13.0.88
// Based on NVVM 20.0.0
//

.version 9.0
.target sm_100
.address_size 64

	// .globl	_Z7nekbonePdS_S_S_S_i
// _ZZ7nekbonePdS_S_S_S_iE2ur has been demoted
// _ZZ7nekbonePdS_S_S_S_iE2us has been demoted
// _ZZ7nekbonePdS_S_S_S_iE2ut has been demoted
// _ZZ7nekbonePdS_S_S_S_iE2ul has been demoted

.visible .entry _Z7nekbonePdS_S_S_S_i(
	.param .u64 .ptr .align 1 _Z7nekbonePdS_S_S_S_i_param_0,
	.param .u64 .ptr .align 1 _Z7nekbonePdS_S_S_S_i_param_1,
	.param .u64 .ptr .align 1 _Z7nekbonePdS_S_S_S_i_param_2,
	.param .u64 .ptr .align 1 _Z7nekbonePdS_S_S_S_i_param_3,
	.param .u64 .ptr .align 1 _Z7nekbonePdS_S_S_S_i_param_4,
	.param .u32 _Z7nekbonePdS_S_S_S_i_param_5
)
{
	.reg .pred 	%p<23>;
	.reg .b32 	%r<239>;
	.reg .b64 	%rd<58>;
	.reg .b64 	%fd<221>;
	// demoted variable
	.shared .align 8 .b8 _ZZ7nekbonePdS_S_S_S_iE2ur[8192];
	// demoted variable
	.shared .align 8 .b8 _ZZ7nekbonePdS_S_S_S_iE2us[8192];
	// demoted variable
	.shared .align 8 .b8 _ZZ7nekbonePdS_S_S_S_iE2ut[8192];
	// demoted variable
	.shared .align 8 .b8 _ZZ7nekbonePdS_S_S_S_iE2ul[8192];
	ld.param.u64 	%rd7, [_Z7nekbonePdS_S_S_S_i_param_0];
	ld.param.u64 	%rd6, [_Z7nekbonePdS_S_S_S_i_param_1];
	ld.param.u64 	%rd8, [_Z7nekbonePdS_S_S_S_i_param_2];
	ld.param.u64 	%rd9, [_Z7nekbonePdS_S_S_S_i_param_3];
	ld.param.u64 	%rd10, [_Z7nekbonePdS_S_S_S_i_param_4];
	ld.param.u32 	%r66, [_Z7nekbonePdS_S_S_S_i_param_5];
	cvta.to.global.u64 	%rd1, %rd10;
	cvta.to.global.u64 	%rd2, %rd8;
	cvta.to.global.u64 	%rd3, %rd9;
	cvta.to.global.u64 	%rd4, %rd7;
	mul.lo.s32 	%r1, %r66, %r66;
	mul.lo.s32 	%r2, %r1, %r66;
	mov.u32 	%r67, %ctaid.x;
	mul.lo.s32 	%r3, %r2, %r67;
	mov.u32 	%r228, %tid.x;
	setp.ge.s32 	%p1, %r228, %r2;
	@%p1 bra 	$L__BB0_3;
	mov.u32 	%r5, %ntid.x;
	cvta.to.global.u64 	%rd5, %rd6;
	mov.u32 	%r222, %r228;
$L__BB0_2:
	add.s32 	%r68, %r222, %r3;
	mul.wide.s32 	%rd11, %r68, 8;
	add.s64 	%rd12, %rd5, %rd11;
	ld.global.f64 	%fd37, [%rd12];
	shl.b32 	%r69, %r222, 3;
	mov.u32 	%r70, _ZZ7nekbonePdS_S_S_S_iE2ul;
	add.s32 	%r71, %r70, %r69;
	st.shared.f64 	[%r71], %fd37;
	add.s32 	%r222, %r222, %r5;
	setp.lt.s32 	%p2, %r222, %r2;
	@%p2 bra 	$L__BB0_2;
$L__BB0_3:
	setp.ge.s32 	%p3, %r228, %r2;
	bar.sync 	0;
	@%p3 bra 	$L__BB0_16;
	setp.gt.s32 	%p4, %r66, 0;
	mov.u32 	%r8, %ntid.x;
	mov.u32 	%r227, %r228;
	@%p4 bra 	$L__BB0_5;
	bra.uni 	$L__BB0_15;
$L__BB0_5:
	add.s32 	%r82, %r66, -1;
	mov.u32 	%r223, %r228;
$L__BB0_6:
	setp.lt.u32 	%p6, %r82, 3;
	div.s32 	%r83, %r223, %r66;
	mul.lo.s32 	%r10, %r83, %r66;
	sub.s32 	%r11, %r223, %r10;
	rem.s32 	%r12, %r83, %r66;
	sub.s32 	%r13, %r83, %r12;
	mul.lo.s32 	%r14, %r11, %r66;
	mul.lo.s32 	%r15, %r12, %r66;
	mov.f64 	%fd202, 0d0000000000000000;
	mov.b32 	%r226, 0;
	mov.f64 	%fd201, %fd202;
	mov.f64 	%fd200, %fd202;
	@%p6 bra 	$L__BB0_9;
	mov.f64 	%fd202, 0d0000000000000000;
	mov.b32 	%r224, 0;
$L__BB0_8:
	.pragma "nounroll";
	add.s32 	%r85, %r224, %r14;
	mul.wide.s32 	%rd15, %r85, 8;
	add.s64 	%rd16, %rd1, %rd15;
	ld.global.f64 	%fd56, [%rd16];
	add.s32 	%r86, %r224, %r10;
	shl.b32 	%r87, %r86, 3;
	mov.u32 	%r88, _ZZ7nekbonePdS_S_S_S_iE2ul;
	add.s32 	%r89, %r88, %r87;
	ld.shared.f64 	%fd57, [%r89];
	fma.rn.f64 	%fd58, %fd56, %fd57, %fd200;
	add.s32 	%r90, %r224, %r15;
	mul.wide.s32 	%rd17, %r90, 8;
	add.s64 	%rd18, %rd1, %rd17;
	ld.global.f64 	%fd59, [%rd18];
	add.s32 	%r91, %r224, %r13;
	mad.lo.s32 	%r92, %r91, %r66, %r11;
	shl.b32 	%r93, %r92, 3;
	add.s32 	%r94, %r88, %r93;
	ld.shared.f64 	%fd60, [%r94];
	fma.rn.f64 	%fd61, %fd59, %fd60, %fd201;
	mul.wide.s32 	%rd19, %r91, 8;
	add.s64 	%rd20, %rd1, %rd19;
	ld.global.f64 	%fd62, [%rd20];
	mad.lo.s32 	%r95, %r224, %r66, %r12;
	mad.lo.s32 	%r96, %r95, %r66, %r11;
	shl.b32 	%r97, %r96, 3;
	add.s32 	%r98, %r88, %r97;
	ld.shared.f64 	%fd63, [%r98];
	fma.rn.f64 	%fd64, %fd62, %fd63, %fd202;
	ld.global.f64 	%fd65, [%rd16+8];
	ld.shared.f64 	%fd66, [%r89+8];
	fma.rn.f64 	%fd67, %fd65, %fd66, %fd58;
	ld.global.f64 	%fd68, [%rd18+8];
	shl.b32 	%r99, %r66, 3;
	add.s32 	%r100, %r94, %r99;
	ld.shared.f64 	%fd69, [%r100];
	fma.rn.f64 	%fd70, %fd68, %fd69, %fd61;
	ld.global.f64 	%fd71, [%rd20+8];
	shl.b32 	%r101, %r1, 3;
	add.s32 	%r102, %r98, %r101;
	ld.shared.f64 	%fd72, [%r102];
	fma.rn.f64 	%fd73, %fd71, %fd72, %fd64;
	ld.global.f64 	%fd74, [%rd16+16];
	ld.shared.f64 	%fd75, [%r89+16];
	fma.rn.f64 	%fd76, %fd74, %fd75, %fd67;
	ld.global.f64 	%fd77, [%rd18+16];
	add.s32 	%r103, %r100, %r99;
	ld.shared.f64 	%fd78, [%r103];
	fma.rn.f64 	%fd79, %fd77, %fd78, %fd70;
	ld.global.f64 	%fd80, [%rd20+16];
	add.s32 	%r104, %r102, %r101;
	ld.shared.f64 	%fd81, [%r104];
	fma.rn.f64 	%fd82, %fd80, %fd81, %fd73;
	ld.global.f64 	%fd83, [%rd16+24];
	ld.shared.f64 	%fd84, [%r89+24];
	fma.rn.f64 	%fd200, %fd83, %fd84, %fd76;
	ld.global.f64 	%fd85, [%rd18+24];
	add.s32 	%r105, %r103, %r99;
	ld.shared.f64 	%fd86, [%r105];
	fma.rn.f64 	%fd201, %fd85, %fd86, %fd79;
	ld.global.f64 	%fd87, [%rd20+24];
	add.s32 	%r106, %r104, %r101;
	ld.shared.f64 	%fd88, [%r106];
	fma.rn.f64 	%fd202, %fd87, %fd88, %fd82;
	add.s32 	%r224, %r224, 4;
	and.b32  	%r226, %r66, 2147483644;
	setp.ne.s32 	%p7, %r224, %r226;
	@%p7 bra 	$L__BB0_8;
$L__BB0_9:
	and.b32  	%r107, %r66, 3;
	setp.eq.s32 	%p8, %r107, 0;
	@%p8 bra 	$L__BB0_14;
	setp.eq.s32 	%p9, %r107, 1;
	@%p9 bra 	$L__BB0_12;
	add.s32 	%r108, %r226, %r14;
	mul.wide.s32 	%rd21, %r108, 8;
	add.s64 	%rd22, %rd1, %rd21;
	ld.global.f64 	%fd90, [%rd22];
	add.s32 	%r109, %r226, %r10;
	shl.b32 	%r110, %r109, 3;
	mov.u32 	%r111, _ZZ7nekbonePdS_S_S_S_iE2ul;
	add.s32 	%r112, %r111, %r110;
	ld.shared.f64 	%fd91, [%r112];
	fma.rn.f64 	%fd92, %fd90, %fd91, %fd200;
	add.s32 	%r113, %r226, %r15;
	mul.wide.s32 	%rd23, %r113, 8;
	add.s64 	%rd24, %rd1, %rd23;
	ld.global.f64 	%fd93, [%rd24];
	add.s32 	%r114, %r226, %r13;
	mad.lo.s32 	%r115, %r114, %r66, %r11;
	shl.b32 	%r116, %r115, 3;
	add.s32 	%r117, %r111, %r116;
	ld.shared.f64 	%fd94, [%r117];
	fma.rn.f64 	%fd95, %fd93, %fd94, %fd201;
	mul.wide.s32 	%rd25, %r114, 8;
	add.s64 	%rd26, %rd1, %rd25;
	ld.global.f64 	%fd96, [%rd26];
	mad.lo.s32 	%r118, %r226, %r66, %r12;
	mad.lo.s32 	%r119, %r118, %r66, %r11;
	shl.b32 	%r120, %r119, 3;
	add.s32 	%r121, %r111, %r120;
	ld.shared.f64 	%fd97, [%r121];
	fma.rn.f64 	%fd98, %fd96, %fd97, %fd202;
	ld.global.f64 	%fd99, [%rd22+8];
	ld.shared.f64 	%fd100, [%r112+8];
	fma.rn.f64 	%fd200, %fd99, %fd100, %fd92;
	ld.global.f64 	%fd101, [%rd24+8];
	shl.b32 	%r122, %r66, 3;
	add.s32 	%r123, %r117, %r122;
	ld.shared.f64 	%fd102, [%r123];
	fma.rn.f64 	%fd201, %fd101, %fd102, %fd95;
	ld.global.f64 	%fd103, [%rd26+8];
	shl.b32 	%r124, %r1, 3;
	add.s32 	%r125, %r121, %r124;
	ld.shared.f64 	%fd104, [%r125];
	fma.rn.f64 	%fd202, %fd103, %fd104, %fd98;
	add.s32 	%r226, %r226, 2;
$L__BB0_12:
	and.b32  	%r126, %r66, 1;
	setp.eq.b32 	%p10, %r126, 1;
	not.pred 	%p11, %p10;
	@%p11 bra 	$L__BB0_14;
	add.s32 	%r127, %r226, %r14;
	mul.wide.s32 	%rd27, %r127, 8;
	add.s64 	%rd28, %rd1, %rd27;
	ld.global.f64 	%fd105, [%rd28];
	add.s32 	%r128, %r226, %r10;
	shl.b32 	%r129, %r128, 3;
	mov.u32 	%r130, _ZZ7nekbonePdS_S_S_S_iE2ul;
	add.s32 	%r131, %r130, %r129;
	ld.shared.f64 	%fd106, [%r131];
	fma.rn.f64 	%fd200, %fd105, %fd106, %fd200;
	add.s32 	%r132, %r226, %r15;
	mul.wide.s32 	%rd29, %r132, 8;
	add.s64 	%rd30, %rd1, %rd29;
	ld.global.f64 	%fd107, [%rd30];
	add.s32 	%r133, %r226, %r13;
	mad.lo.s32 	%r134, %r133, %r66, %r11;
	shl.b32 	%r135, %r134, 3;
	add.s32 	%r136, %r130, %r135;
	ld.shared.f64 	%fd108, [%r136];
	fma.rn.f64 	%fd201, %fd107, %fd108, %fd201;
	mul.wide.s32 	%rd31, %r133, 8;
	add.s64 	%rd32, %rd1, %rd31;
	ld.global.f64 	%fd109, [%rd32];
	mad.lo.s32 	%r137, %r226, %r66, %r12;
	mad.lo.s32 	%r138, %r137, %r66, %r11;
	shl.b32 	%r139, %r138, 3;
	add.s32 	%r140, %r130, %r139;
	ld.shared.f64 	%fd110, [%r140];
	fma.rn.f64 	%fd202, %fd109, %fd110, %fd202;
$L__BB0_14:
	add.s32 	%r141, %r223, %r3;
	mul.lo.s32 	%r142, %r141, 6;
	mul.wide.s32 	%rd33, %r142, 8;
	add.s64 	%rd34, %rd2, %rd33;
	ld.global.f64 	%fd111, [%rd34];
	ld.global.f64 	%fd112, [%rd34+8];
	mul.f64 	%fd113, %fd201, %fd112;
	fma.rn.f64 	%fd114, %fd200, %fd111, %fd113;
	ld.global.f64 	%fd115, [%rd34+16];
	fma.rn.f64 	%fd116, %fd202, %fd115, %fd114;
	shl.b32 	%r143, %r223, 3;
	mov.u32 	%r144, _ZZ7nekbonePdS_S_S_S_iE2ur;
	add.s32 	%r145, %r144, %r143;
	st.shared.f64 	[%r145], %fd116;
	ld.global.f64 	%fd117, [%rd34+24];
	mul.f64 	%fd118, %fd201, %fd117;
	fma.rn.f64 	%fd119, %fd200, %fd112, %fd118;
	ld.global.f64 	%fd120, [%rd34+32];
	fma.rn.f64 	%fd121, %fd202, %fd120, %fd119;
	mov.u32 	%r146, _ZZ7nekbonePdS_S_S_S_iE2us;
	add.s32 	%r147, %r146, %r143;
	st.shared.f64 	[%r147], %fd121;
	mul.f64 	%fd122, %fd201, %fd120;
	fma.rn.f64 	%fd123, %fd200, %fd115, %fd122;
	ld.global.f64 	%fd124, [%rd34+40];
	fma.rn.f64 	%fd125, %fd202, %fd124, %fd123;
	mov.u32 	%r148, _ZZ7nekbonePdS_S_S_S_iE2ut;
	add.s32 	%r149, %r148, %r143;
	st.shared.f64 	[%r149], %fd125;
	add.s32 	%r223, %r223, %r8;
	setp.lt.s32 	%p12, %r223, %r2;
	@%p12 bra 	$L__BB0_6;
	bra.uni 	$L__BB0_16;
$L__BB0_15:
	add.s32 	%r72, %r227, %r3;
	mul.lo.s32 	%r73, %r72, 6;
	mul.wide.s32 	%rd13, %r73, 8;
	add.s64 	%rd14, %rd2, %rd13;
	ld.global.f64 	%fd38, [%rd14];
	ld.global.f64 	%fd39, [%rd14+8];
	mul.f64 	%fd40, %fd39, 0d0000000000000000;
	fma.rn.f64 	%fd41, %fd38, 0d0000000000000000, %fd40;
	ld.global.f64 	%fd42, [%rd14+16];
	fma.rn.f64 	%fd43, %fd42, 0d0000000000000000, %fd41;
	shl.b32 	%r74, %r227, 3;
	mov.u32 	%r75, _ZZ7nekbonePdS_S_S_S_iE2ur;
	add.s32 	%r76, %r75, %r74;
	st.shared.f64 	[%r76], %fd43;
	ld.global.f64 	%fd44, [%rd14+24];
	mul.f64 	%fd45, %fd44, 0d0000000000000000;
	fma.rn.f64 	%fd46, %fd39, 0d0000000000000000, %fd45;
	ld.global.f64 	%fd47, [%rd14+32];
	mul.f64 	%fd48, %fd47, 0d0000000000000000;
	add.f64 	%fd49, %fd46, %fd48;
	mov.u32 	%r77, _ZZ7nekbonePdS_S_S_S_iE2us;
	add.s32 	%r78, %r77, %r74;
	st.shared.f64 	[%r78], %fd49;
	fma.rn.f64 	%fd50, %fd42, 0d0000000000000000, %fd48;
	ld.global.f64 	%fd51, [%rd14+40];
	fma.rn.f64 	%fd52, %fd51, 0d0000000000000000, %fd50;
	mov.u32 	%r79, _ZZ7nekbonePdS_S_S_S_iE2ut;
	add.s32 	%r80, %r79, %r74;
	st.shared.f64 	[%r80], %fd52;
	add.s32 	%r227, %r227, %r8;
	setp.lt.s32 	%p5, %r227, %r2;
	@%p5 bra 	$L__BB0_15;
$L__BB0_16:
	setp.ge.s32 	%p13, %r228, %r2;
	bar.sync 	0;
	@%p13 bra 	$L__BB0_29;
	setp.gt.s32 	%p14, %r66, 0;
	mov.u32 	%r25, %ntid.x;
	@%p14 bra 	$L__BB0_18;
	bra.uni 	$L__BB0_28;
$L__BB0_18:
	and.b32  	%r151, %r66, 2147483644;
	neg.s32 	%r26, %r151;
	shl.b32 	%r27, %r66, 3;
	add.s32 	%r153, %r66, -1;
$L__BB0_19:
	setp.lt.u32 	%p16, %r153, 3;
	div.s32 	%r29, %r228, %r66;
	mul.lo.s32 	%r30, %r29, %r66;
	sub.s32 	%r31, %r228, %r30;
	rem.s32 	%r32, %r29, %r66;
	sub.s32 	%r33, %r29, %r32;
	mul.lo.s32 	%r34, %r31, %r66;
	mul.lo.s32 	%r35, %r32, %r66;
	mov.f64 	%fd216, 0d0000000000000000;
	mov.b32 	%r237, 0;
	@%p16 bra 	$L__BB0_22;
	shl.b32 	%r155, %r32, 3;
	add.s32 	%r156, %r27, %r155;
	shl.b32 	%r157, %r29, 3;
	sub.s32 	%r158, %r156, %r157;
	shl.b32 	%r159, %r228, 3;
	mad.lo.s32 	%r36, %r66, %r158, %r159;
	shl.b32 	%r160, %r66, 4;
	add.s32 	%r161, %r160, %r155;
	sub.s32 	%r162, %r161, %r157;
	mad.lo.s32 	%r37, %r66, %r162, %r159;
	mad.lo.s32 	%r163, %r66, 24, %r155;
	sub.s32 	%r164, %r163, %r157;
	mad.lo.s32 	%r38, %r66, %r164, %r159;
	sub.s32 	%r165, %r32, %r29;
	mad.lo.s32 	%r39, %r27, %r165, %r159;
	sub.s32 	%r166, 8, %r155;
	mul.lo.s32 	%r40, %r66, %r166;
	mov.u32 	%r167, _ZZ7nekbonePdS_S_S_S_iE2us;
	add.s32 	%r232, %r167, %r159;
	sub.s32 	%r168, 16, %r155;
	mul.lo.s32 	%r42, %r66, %r168;
	sub.s32 	%r169, 24, %r155;
	mul.lo.s32 	%r43, %r66, %r169;
	mov.u32 	%r170, _ZZ7nekbonePdS_S_S_S_iE2ur;
	mad.lo.s32 	%r171, %r27, %r29, %r170;
	add.s32 	%r229, %r171, 16;
	mov.f64 	%fd216, 0d0000000000000000;
	mov.u32 	%r234, _ZZ7nekbonePdS_S_S_S_iE2ut;
	mov.u32 	%r230, %r34;
	mov.u32 	%r231, %r35;
	mov.u32 	%r233, %r33;
	mov.u32 	%r235, %r26;
$L__BB0_21:
	.pragma "nounroll";
	and.b32  	%r237, %r66, 2147483644;
	mul.wide.s32 	%rd38, %r230, 8;
	add.s64 	%rd39, %rd3, %rd38;
	ld.global.f64 	%fd129, [%rd39];
	ld.shared.f64 	%fd130, [%r229+-16];
	mul.wide.s32 	%rd40, %r231, 8;
	add.s64 	%rd41, %rd3, %rd40;
	ld.global.f64 	%fd131, [%rd41];
	mul.lo.s32 	%r172, %r66, %r32;
	shl.b32 	%r173, %r172, 3;
	sub.s32 	%r174, %r232, %r173;
	ld.shared.f64 	%fd132, [%r174];
	mul.f64 	%fd133, %fd131, %fd132;
	fma.rn.f64 	%fd134, %fd129, %fd130, %fd133;
	mul.wide.s32 	%rd42, %r233, 8;
	add.s64 	%rd43, %rd3, %rd42;
	ld.global.f64 	%fd135, [%rd43];
	add.s32 	%r175, %r234, %r39;
	ld.shared.f64 	%fd136, [%r175];
	fma.rn.f64 	%fd137, %fd135, %fd136, %fd134;
	add.f64 	%fd138, %fd216, %fd137;
	ld.global.f64 	%fd139, [%rd39+8];
	ld.shared.f64 	%fd140, [%r229+-8];
	ld.global.f64 	%fd141, [%rd41+8];
	add.s32 	%r176, %r232, %r40;
	ld.shared.f64 	%fd142, [%r176];
	mul.f64 	%fd143, %fd141, %fd142;
	fma.rn.f64 	%fd144, %fd139, %fd140, %fd143;
	ld.global.f64 	%fd145, [%rd43+8];
	add.s32 	%r177, %r234, %r36;
	ld.shared.f64 	%fd146, [%r177];
	fma.rn.f64 	%fd147, %fd145, %fd146, %fd144;
	add.f64 	%fd148, %fd138, %fd147;
	ld.global.f64 	%fd149, [%rd39+16];
	ld.shared.f64 	%fd150, [%r229];
	ld.global.f64 	%fd151, [%rd41+16];
	add.s32 	%r178, %r232, %r42;
	ld.shared.f64 	%fd152, [%r178];
	mul.f64 	%fd153, %fd151, %fd152;
	fma.rn.f64 	%fd154, %fd149, %fd150, %fd153;
	ld.global.f64 	%fd155, [%rd43+16];
	add.s32 	%r179, %r234, %r37;
	ld.shared.f64 	%fd156, [%r179];
	fma.rn.f64 	%fd157, %fd155, %fd156, %fd154;
	add.f64 	%fd158, %fd148, %fd157;
	ld.global.f64 	%fd159, [%rd39+24];
	ld.shared.f64 	%fd160, [%r229+8];
	ld.global.f64 	%fd161, [%rd41+24];
	add.s32 	%r180, %r232, %r43;
	ld.shared.f64 	%fd162, [%r180];
	mul.f64 	%fd163, %fd161, %fd162;
	fma.rn.f64 	%fd164, %fd159, %fd160, %fd163;
	ld.global.f64 	%fd165, [%rd43+24];
	add.s32 	%r181, %r234, %r38;
	ld.shared.f64 	%fd166, [%r181];
	fma.rn.f64 	%fd167, %fd165, %fd166, %fd164;
	add.f64 	%fd216, %fd158, %fd167;
	add.s32 	%r235, %r235, 4;
	shl.b32 	%r182, %r1, 5;
	add.s32 	%r234, %r234, %r182;
	add.s32 	%r233, %r233, 4;
	shl.b32 	%r183, %r66, 5;
	add.s32 	%r232, %r232, %r183;
	add.s32 	%r231, %r231, 4;
	add.s32 	%r230, %r230, 4;
	add.s32 	%r229, %r229, 32;
	setp.ne.s32 	%p17, %r235, 0;
	@%p17 bra 	$L__BB0_21;
$L__BB0_22:
	and.b32  	%r184, %r66, 3;
	setp.eq.s32 	%p18, %r184, 0;
	@%p18 bra 	$L__BB0_27;
	setp.eq.s32 	%p19, %r184, 1;
	@%p19 bra 	$L__BB0_25;
	add.s32 	%r185, %r237, %r34;
	mul.wide.s32 	%rd44, %r185, 8;
	add.s64 	%rd45, %rd3, %rd44;
	ld.global.f64 	%fd169, [%rd45];
	add.s32 	%r186, %r237, %r30;
	shl.b32 	%r187, %r186, 3;
	mov.u32 	%r188, _ZZ7nekbonePdS_S_S_S_iE2ur;
	add.s32 	%r189, %r188, %r187;
	ld.shared.f64 	%fd170, [%r189];
	add.s32 	%r190, %r237, %r35;
	mul.wide.s32 	%rd46, %r190, 8;
	add.s64 	%rd47, %rd3, %rd46;
	ld.global.f64 	%fd171, [%rd47];
	add.s32 	%r191, %r237, %r33;
	mad.lo.s32 	%r192, %r191, %r66, %r31;
	shl.b32 	%r193, %r192, 3;
	mov.u32 	%r194, _ZZ7nekbonePdS_S_S_S_iE2us;
	add.s32 	%r195, %r194, %r193;
	ld.shared.f64 	%fd172, [%r195];
	mul.f64 	%fd173, %fd171, %fd172;
	fma.rn.f64 	%fd174, %fd169, %fd170, %fd173;
	mul.wide.s32 	%rd48, %r191, 8;
	add.s64 	%rd49, %rd3, %rd48;
	ld.global.f64 	%fd175, [%rd49];
	mad.lo.s32 	%r196, %r237, %r66, %r32;
	mad.lo.s32 	%r197, %r196, %r66, %r31;
	shl.b32 	%r198, %r197, 3;
	mov.u32 	%r199, _ZZ7nekbonePdS_S_S_S_iE2ut;
	add.s32 	%r200, %r199, %r198;
	ld.shared.f64 	%fd176, [%r200];
	fma.rn.f64 	%fd177, %fd175, %fd176, %fd174;
	add.f64 	%fd178, %fd216, %fd177;
	ld.global.f64 	%fd179, [%rd45+8];
	ld.shared.f64 	%fd180, [%r189+8];
	ld.global.f64 	%fd181, [%rd47+8];
	add.s32 	%r201, %r195, %r27;
	ld.shared.f64 	%fd182, [%r201];
	mul.f64 	%fd183, %fd181, %fd182;
	fma.rn.f64 	%fd184, %fd179, %fd180, %fd183;
	ld.global.f64 	%fd185, [%rd49+8];
	shl.b32 	%r202, %r1, 3;
	add.s32 	%r203, %r200, %r202;
	ld.shared.f64 	%fd186, [%r203];
	fma.rn.f64 	%fd187, %fd185, %fd186, %fd184;
	add.f64 	%fd216, %fd178, %fd187;
	add.s32 	%r237, %r237, 2;
$L__BB0_25:
	and.b32  	%r204, %r66, 1;
	setp.eq.b32 	%p20, %r204, 1;
	not.pred 	%p21, %p20;
	@%p21 bra 	$L__BB0_27;
	add.s32 	%r205, %r237, %r34;
	mul.wide.s32 	%rd50, %r205, 8;
	add.s64 	%rd51, %rd3, %rd50;
	ld.global.f64 	%fd188, [%rd51];
	add.s32 	%r206, %r237, %r30;
	shl.b32 	%r207, %r206, 3;
	mov.u32 	%r208, _ZZ7nekbonePdS_S_S_S_iE2ur;
	add.s32 	%r209, %r208, %r207;
	ld.shared.f64 	%fd189, [%r209];
	add.s32 	%r210, %r237, %r35;
	mul.wide.s32 	%rd52, %r210, 8;
	add.s64 	%rd53, %rd3, %rd52;
	ld.global.f64 	%fd190, [%rd53];
	add.s32 	%r211, %r237, %r33;
	mad.lo.s32 	%r212, %r211, %r66, %r31;
	shl.b32 	%r213, %r212, 3;
	mov.u32 	%r214, _ZZ7nekbonePdS_S_S_S_iE2us;
	add.s32 	%r215, %r214, %r213;
	ld.shared.f64 	%fd191, [%r215];
	mul.f64 	%fd192, %fd190, %fd191;
	fma.rn.f64 	%fd193, %fd188, %fd189, %fd192;
	mul.wide.s32 	%rd54, %r211, 8;
	add.s64 	%rd55, %rd3, %rd54;
	ld.global.f64 	%fd194, [%rd55];
	mad.lo.s32 	%r216, %r237, %r66, %r32;
	mad.lo.s32 	%r217, %r216, %r66, %r31;
	shl.b32 	%r218, %r217, 3;
	mov.u32 	%r219, _ZZ7nekbonePdS_S_S_S_iE2ut;
	add.s32 	%r220, %r219, %r218;
	ld.shared.f64 	%fd195, [%r220];
	fma.rn.f64 	%fd196, %fd194, %fd195, %fd193;
	add.f64 	%fd216, %fd216, %fd196;
$L__BB0_27:
	add.s32 	%r221, %r228, %r3;
	mul.wide.s32 	%rd56, %r221, 8;
	add.s64 	%rd57, %rd4, %rd56;
	st.global.f64 	[%rd57], %fd216;
	add.s32 	%r228, %r228, %r25;
	setp.lt.s32 	%p22, %r228, %r2;
	@%p22 bra 	$L__BB0_19;
	bra.uni 	$L__BB0_29;
$L__BB0_28:
	add.s32 	%r150, %r228, %r3;
	mul.wide.s32 	%rd35, %r150, 8;
	add.s64 	%rd36, %rd4, %rd35;
	mov.b64 	%rd37, 0;
	st.global.u64 	[%rd36], %rd37;
	add.s32 	%r228, %r228, %r25;
	setp.lt.s32 	%p15, %r228, %r2;
	@%p15 bra 	$L__BB0_28;
$L__BB0_29:
	ret;

}


// ===== COMPILED SASS (sm_100) =====

	.target	sm_100

	.elftype	@"ET_EXEC"


//--------------------- .note.nv.tkinfo           --------------------------
	.section	.note.nv.tkinfo,"",@"SHT_NOTE"
	.sectionflags	@"SHF_NOTE_NV_TKINFO"
	.tkinfo
        /*0018*/ 	.word	0x00000002
        /*0030*/ 	.string	""
        /*0030*/ 	.string	"ptxas"
        /*0030*/ 	.string	"Cuda compilation tools, release 13.0, V13.0.88"
        /*0030*/ 	.string	"Build cuda_13.0.r13.0/compiler.36424714_0"
        /*0030*/ 	.string	"-arch sm_100 -m 64 "



//--------------------- .note.nv.cuinfo           --------------------------
	.section	.note.nv.cuinfo,"",@"SHT_NOTE"
	.sectionflags	@"SHF_NOTE_NV_CUINFO"
        /*0018*/ 	.short	0x0002
        /*001a*/ 	.short	0x0064
        /*001c*/ 	.short	0x0082
	.zero		2


//--------------------- .nv.info                  --------------------------
	.section	.nv.info,"",@"SHT_CUDA_INFO"
	.align	4


	//----- nvinfo : EIATTR_REGCOUNT
	.align		4
        /*0000*/ 	.byte	0x04, 0x2f
        /*0002*/ 	.short	(.L_1 - .L_0)
	.align		4
.L_0:
        /*0004*/ 	.word	index@(_Z7nekbonePdS_S_S_S_i)
        /*0008*/ 	.word	0x00000030


	//----- nvinfo : EIATTR_FRAME_SIZE
	.align		4
.L_1:
        /*000c*/ 	.byte	0x04, 0x11
        /*000e*/ 	.short	(.L_3 - .L_2)
	.align		4
.L_2:
        /*0010*/ 	.word	index@(_Z7nekbonePdS_S_S_S_i)
        /*0014*/ 	.word	0x00000000


	//----- nvinfo : EIATTR_MIN_STACK_SIZE
	.align		4
.L_3:
        /*0018*/ 	.byte	0x04, 0x12
        /*001a*/ 	.short	(.L_5 - .L_4)
	.align		4
.L_4:
        /*001c*/ 	.word	index@(_Z7nekbonePdS_S_S_S_i)
        /*0020*/ 	.word	0x00000000
.L_5:


//--------------------- .nv.compat                --------------------------
	.section	.nv.compat,"",@"SHT_CUDA_COMPAT_INFO"
	.align	4
        /*0000*/ 	.byte	0x02, 0x09, 0x00, 0x00, 0x02, 0x02, 0x01, 0x00, 0x02, 0x05, 0x05, 0x00, 0x03, 0x07, 0x01, 0x01
        /*0010*/ 	.byte	0x02, 0x03, 0x00, 0x00, 0x02, 0x06, 0x01, 0x00, 0x04, 0x0b, 0x08, 0x00, 0x01, 0x00, 0x00, 0x00
        /*0020*/ 	.byte	0x00, 0x00, 0x00, 0x00


//--------------------- .nv.info._Z7nekbonePdS_S_S_S_i --------------------------
	.section	.nv.info._Z7nekbonePdS_S_S_S_i,"",@"SHT_CUDA_INFO"
	.sectionflags	@""
	.align	4


	//----- nvinfo : EIATTR_CUDA_API_VERSION
	.align		4
        /*0000*/ 	.byte	0x04, 0x37
        /*0002*/ 	.short	(.L_7 - .L_6)
.L_6:
        /*0004*/ 	.word	0x00000082


	//----- nvinfo : EIATTR_KPARAM_INFO
	.align		4
.L_7:
        /*0008*/ 	.byte	0x04, 0x17
        /*000a*/ 	.short	(.L_9 - .L_8)
.L_8:
        /*000c*/ 	.word	0x00000000
        /*0010*/ 	.short	0x0005
        /*0012*/ 	.short	0x0028
        /*0014*/ 	.byte	0x00, 0xf0, 0x11, 0x00


	//----- nvinfo : EIATTR_KPARAM_INFO
	.align		4
.L_9:
        /*0018*/ 	.byte	0x04, 0x17
        /*001a*/ 	.short	(.L_11 - .L_10)
.L_10:
        /*001c*/ 	.word	0x00000000
        /*0020*/ 	.short	0x0004
        /*0022*/ 	.short	0x0020
        /*0024*/ 	.byte	0x00, 0xf5, 0x21, 0x00


	//----- nvinfo : EIATTR_KPARAM_INFO
	.align		4
.L_11:
        /*0028*/ 	.byte	0x04, 0x17
        /*002a*/ 	.short	(.L_13 - .L_12)
.L_12:
        /*002c*/ 	.word	0x00000000
        /*0030*/ 	.short	0x0003
        /*0032*/ 	.short	0x0018
        /*0034*/ 	.byte	0x00, 0xf5, 0x21, 0x00


	//----- nvinfo : EIATTR_KPARAM_INFO
	.align		4
.L_13:
        /*0038*/ 	.byte	0x04, 0x17
        /*003a*/ 	.short	(.L_15 - .L_14)
.L_14:
        /*003c*/ 	.word	0x00000000
        /*0040*/ 	.short	0x0002
        /*0042*/ 	.short	0x0010
        /*0044*/ 	.byte	0x00, 0xf5, 0x21, 0x00


	//----- nvinfo : EIATTR_KPARAM_INFO
	.align		4
.L_15:
        /*0048*/ 	.byte	0x04, 0x17
        /*004a*/ 	.short	(.L_17 - .L_16)
.L_16:
        /*004c*/ 	.word	0x00000000
        /*0050*/ 	.short	0x0001
        /*0052*/ 	.short	0x0008
        /*0054*/ 	.byte	0x00, 0xf5, 0x21, 0x00


	//----- nvinfo : EIATTR_KPARAM_INFO
	.align		4
.L_17:
        /*0058*/ 	.byte	0x04, 0x17
        /*005a*/ 	.short	(.L_19 - .L_18)
.L_18:
        /*005c*/ 	.word	0x00000000
        /*0060*/ 	.short	0x0000
        /*0062*/ 	.short	0x0000
        /*0064*/ 	.byte	0x00, 0xf5, 0x21, 0x00


	//----- nvinfo : EIATTR_SPARSE_MMA_MASK
	.align		4
.L_19:
        /*0068*/ 	.byte	0x03, 0x50
        /*006a*/ 	.short	0x0000


	//----- nvinfo : EIATTR_MAXREG_COUNT
	.align		4
        /*006c*/ 	.byte	0x03, 0x1b
        /*006e*/ 	.short	0x00ff


	//----- nvinfo : EIATTR_NUM_BARRIERS
	.align		4
        /*0070*/ 	.byte	0x02, 0x4c
        /*0072*/ 	.byte	0x01
	.zero		1


	//----- nvinfo : EIATTR_MERCURY_ISA_VERSION
	.align		4
        /*0074*/ 	.byte	0x03, 0x5f
        /*0076*/ 	.short	0x0101


	//----- nvinfo : EIATTR_VRC_CTA_INIT_COUNT
	.align		4
        /*0078*/ 	.byte	0x02, 0x4a
	.zero		1
	.zero		1


	//----- nvinfo : EIATTR_EXIT_INSTR_OFFSETS
	.align		4
        /*007c*/ 	.byte	0x04, 0x1c
        /*007e*/ 	.short	(.L_21 - .L_20)


	//   ....[0]....
.L_20:
        /*0080*/ 	.word	0x000012a0


	//   ....[1]....
        /*0084*/ 	.word	0x00001350


	//   ....[2]....
        /*0088*/ 	.word	0x00002260


	//----- nvinfo : EIATTR_CRS_STACK_SIZE
	.align		4
.L_21:
        /*008c*/ 	.byte	0x04, 0x1e
        /*008e*/ 	.short	(.L_23 - .L_22)
.L_22:
        /*0090*/ 	.word	0x00000000


	//----- nvinfo : EIATTR_CBANK_PARAM_SIZE
	.align		4
.L_23:
        /*0094*/ 	.byte	0x03, 0x19
        /*0096*/ 	.short	0x002c


	//----- nvinfo : EIATTR_PARAM_CBANK
	.align		4
        /*0098*/ 	.byte	0x04, 0x0a
        /*009a*/ 	.short	(.L_25 - .L_24)
	.align		4
.L_24:
        /*009c*/ 	.word	index@(.nv.constant0._Z7nekbonePdS_S_S_S_i)
        /*00a0*/ 	.short	0x0380
        /*00a2*/ 	.short	0x002c


	//----- nvinfo : EIATTR_SW_WAR
	.align		4
.L_25:
        /*00a4*/ 	.byte	0x04, 0x36
        /*00a6*/ 	.short	(.L_27 - .L_26)
.L_26:
        /*00a8*/ 	.word	0x00000008
.L_27:


//--------------------- .nv.callgraph             --------------------------
	.section	.nv.callgraph,"",@"SHT_CUDA_CALLGRAPH"
	.align	4
	.sectionentsize	8
	.align		4
        /*0000*/ 	.word	0x00000000
	.align		4
        /*0004*/ 	.word	0xffffffff
	.align		4
        /*0008*/ 	.word	0x00000000
	.align		4
        /*000c*/ 	.word	0xfffffffe
	.align		4
        /*0010*/ 	.word	0x00000000
	.align		4
        /*0014*/ 	.word	0xfffffffd
	.align		4
        /*0018*/ 	.word	0x00000000
	.align		4
        /*001c*/ 	.word	0xfffffffc


//--------------------- .text._Z7nekbonePdS_S_S_S_i --------------------------
	.section	.text._Z7nekbonePdS_S_S_S_i,"ax",@progbits
	.align	128
        .global         _Z7nekbonePdS_S_S_S_i
        .type           _Z7nekbonePdS_S_S_S_i,@function
        .size           _Z7nekbonePdS_S_S_S_i,(.L_x_22 - _Z7nekbonePdS_S_S_S_i)
        .other          _Z7nekbonePdS_S_S_S_i,@"STO_CUDA_ENTRY STV_DEFAULT"
_Z7nekbonePdS_S_S_S_i:
.text._Z7nekbonePdS_S_S_S_i:
[----:B------:R-:W-:Y:S01]  /*0000*/  LDC R1, c[0x0][0x37c] ;  /* 0x0000df00ff017b82 */ /* 0x000fe20000000800 */
[----:B------:R-:W0:Y:S01]  /*0010*/  LDCU UR5, c[0x0][0x3a8] ;  /* 0x00007500ff0577ac */ /* 0x000e220008000800 */
[----:B------:R-:W1:Y:S06]  /*0020*/  S2R R0, SR_TID.X ;  /* 0x0000000000007919 */ /* 0x000e6c0000002100 */
[----:B------:R-:W2:Y:S01]  /*0030*/  S2UR UR4, SR_CTAID.X ;  /* 0x00000000000479c3 */ /* 0x000ea20000002500 */
[----:B------:R-:W-:Y:S01]  /*0040*/  BSSY.RECONVERGENT B0, `(.L_x_0) ;  /* 0x0000017000007945 */ /* 0x000fe20003800200 */
[----:B------:R-:W3:Y:S01]  /*0050*/  LDCU.64 UR8, c[0x0][0x358] ;  /* 0x00006b00ff0877ac */ /* 0x000ee20008000a00 */
[----:B0-----:R-:W-:-:S05]  /*0060*/  MOV R7, UR5 ;  /* 0x0000000500077c02 */ /* 0x001fca0008000f00 */
[----:B------:R-:W-:-:S04]  /*0070*/  IMAD R2, R7, R7, RZ ;  /* 0x0000000707027224 */ /* 0x000fc800078e02ff */
[----:B------:R-:W-:-:S04]  /*0080*/  IMAD R3, R2, R7, RZ ;  /* 0x0000000702037224 */ /* 0x000fc800078e02ff */
[----:B--2---:R-:W-:Y:S01]  /*0090*/  IMAD R5, R3, UR4, RZ ;  /* 0x0000000403057c24 */ /* 0x004fe2000f8e02ff */
[----:B-1----:R-:W-:-:S13]  /*00a0*/  ISETP.GE.AND P0, PT, R0, R3, PT ;  /* 0x000000030000720c */ /* 0x002fda0003f06270 */
[----:B---3--:R-:W-:Y:S05]  /*00b0*/  @P0 BRA `(.L_x_1) ;  /* 0x00000000003c0947 */ /* 0x008fea0003800000 */
[----:B------:R-:W0:Y:S01]  /*00c0*/  S2R R13, SR_CgaCtaId ;  /* 0x00000000000d7919 */ /* 0x000e220000008800 */
[----:B------:R-:W1:Y:S01]  /*00d0*/  LDC R17, c[0x0][0x360] ;  /* 0x0000d800ff117b82 */ /* 0x000e620000000800 */
[----:B------:R-:W-:-:S05]  /*00e0*/  MOV R4, 0x400 ;  /* 0x0000040000047802 */ /* 0x000fca0000000f00 */
[----:B------:R-:W-:Y:S02]  /*00f0*/  VIADD R4, R4, 0x6000 ;  /* 0x0000600004047836 */ /* 0x000fe40000000000 */
[----:B------:R-:W2:Y:S03]  /*0100*/  LDC.64 R10, c[0x0][0x388] ;  /* 0x0000e200ff0a7b82 */ /* 0x000ea60000000a00 */
[----:B0-----:R-:W-:Y:S02]  /*0110*/  LEA R13, R13, R4, 0x18 ;  /* 0x000000040d0d7211 */ /* 0x001fe400078ec0ff */
[----:B------:R-:W-:-:S07]  /*0120*/  MOV R4, R0 ;  /* 0x0000000000047202 */ /* 0x000fce0000000f00 */
.L_x_2:
[----:B0-----:R-:W-:-:S04]  /*0130*/  IMAD.IADD R9, R5, 0x1, R4 ;  /* 0x0000000105097824 */ /* 0x001fc800078e0204 */
[----:B--2---:R-:W-:-:S06]  /*0140*/  IMAD.WIDE R8, R9, 0x8, R10 ;  /* 0x0000000809087825 */ /* 0x004fcc00078e020a */
[----:B------:R-:W2:Y:S01]  /*0150*/  LDG.E.64 R8, desc[UR8][R8.64] ;  /* 0x0000000808087981 */ /* 0x000ea2000c1e1b00 */
[----:B------:R-:W-:Y:S01]  /*0160*/  LEA R15, R4, R13, 0x3 ;  /* 0x0000000d040f7211 */ /* 0x000fe200078e18ff */
[----:B-1----:R-:W-:-:S05]  /*0170*/  IMAD.IADD R4, R17, 0x1, R4 ;  /* 0x0000000111047824 */ /* 0x002fca00078e0204 */
[----:B------:R-:W-:Y:S01]  /*0180*/  ISETP.GE.AND P0, PT, R4, R3, PT ;  /* 0x000000030400720c */ /* 0x000fe20003f06270 */
[----:B--2---:R0:W-:-:S12]  /*0190*/  STS.64 [R15], R8 ;  /* 0x000000080f007388 */ /* 0x0041d80000000a00 */
[----:B------:R-:W-:Y:S05]  /*01a0*/  @!P0 BRA `(.L_x_2) ;  /* 0xfffffffc00e08947 */ /* 0x000fea000383ffff */
.L_x_1:
[----:B------:R-:W-:Y:S05]  /*01b0*/  BSYNC.RECONVERGENT B0 ;  /* 0x0000000000007941 */ /* 0x000fea0003800200 */
.L_x_0:
[----:B------:R-:W-:Y:S01]  /*01c0*/  BAR.SYNC.DEFER_BLOCKING 0x0 ;  /* 0x0000000000007b1d */ /* 0x000fe20000010000 */
[----:B------:R-:W-:-:S05]  /*01d0*/  ISETP.GE.AND P0, PT, R0, R3, PT ;  /* 0x000000030000720c */ /* 0x000fca0003f06270 */
[----:B------:R-:W-:Y:S08]  /*01e0*/  BSSY.RECONVERGENT B0, `(.L_x_3) ;  /* 0x0000109000007945 */ /* 0x000ff00003800200 */
[----:B------:R-:W-:Y:S05]  /*01f0*/  @P0 BRA `(.L_x_4) ;  /* 0x00000010001c0947 */ /* 0x000fea0003800000 */
[----:B------:R-:W1:Y:S01]  /*0200*/  LDC R4, c[0x0][0x360] ;  /* 0x0000d800ff047b82 */ /* 0x000e620000000800 */
[----:B------:R-:W-:-:S13]  /*0210*/  ISETP.GT.AND P0, PT, R7, RZ, PT ;  /* 0x000000ff0700720c */ /* 0x000fda0003f04270 */
[----:B------:R-:W-:Y:S05]  /*0220*/  @P0 BRA `(.L_x_5) ;  /* 0x0000000000940947 */ /* 0x000fea0003800000 */
[----:B0-----:R-:W0:Y:S01]  /*0230*/  S2R R9, SR_CgaCtaId ;  /* 0x0000000000097919 */ /* 0x001e220000008800 */
[----:B------:R-:W-:Y:S02]  /*0240*/  MOV R6, 0x400 ;  /* 0x0000040000067802 */ /* 0x000fe40000000f00 */
[----:B------:R-:W-:Y:S02]  /*0250*/  MOV R14, R0 ;  /* 0x00000000000e7202 */ /* 0x000fe40000000f00 */
[C---:B------:R-:W-:Y:S01]  /*0260*/  IADD3 R12, PT, PT, R6.reuse, 0x2000, RZ ;  /* 0x00002000060c7810 */ /* 0x040fe20007ffe0ff */
[----:B------:R-:W-:Y:S01]  /*0270*/  VIADD R13, R6, 0x4000 ;  /* 0x00004000060d7836 */ /* 0x000fe20000000000 */
[C---:B0-----:R-:W-:Y:S02]  /*0280*/  LEA R6, R9.reuse, R6, 0x18 ;  /* 0x0000000609067211 */ /* 0x041fe400078ec0ff */
[C---:B------:R-:W-:Y:S02]  /*0290*/  LEA R12, R9.reuse, R12, 0x18 ;  /* 0x0000000c090c7211 */ /* 0x040fe400078ec0ff */
[----:B------:R-:W-:-:S07]  /*02a0*/  LEA R13, R9, R13, 0x18 ;  /* 0x0000000d090d7211 */ /* 0x000fce00078ec0ff */
.L_x_6:
[----:B0-----:R-:W0:Y:S01]  /*02b0*/  LDC.64 R16, c[0x0][0x390] ;  /* 0x0000e400ff107b82 */ /* 0x001e220000000a00 */
[----:B------:R-:W-:-:S04]  /*02c0*/  IMAD.IADD R8, R5, 0x1, R14 ;  /* 0x0000000105087824 */ /* 0x000fc800078e020e */
[----:B------:R-:W-:-:S04]  /*02d0*/  IMAD R9, R8, 0x6, RZ ;  /* 0x0000000608097824 */ /* 0x000fc800078e02ff */
[----:B0-----:R-:W-:-:S05]  /*02e0*/  IMAD.WIDE R16, R9, 0x8, R16 ;  /* 0x0000000809107825 */ /* 0x001fca00078e0210 */
[----:B------:R-:W2:Y:S04]  /*02f0*/  LDG.E.64 R20, desc[UR8][R16.64+0x8] ;  /* 0x0000080810147981 */ /* 0x000ea8000c1e1b00 */
[----:B------:R-:W3:Y:S04]  /*0300*/  LDG.E.64 R24, desc[UR8][R16.64+0x18] ;  /* 0x0000180810187981 */ /* 0x000ee8000c1e1b00 */
[----:B------:R-:W4:Y:S04]  /*0310*/  LDG.E.64 R26, desc[UR8][R16.64+0x20] ;  /* 0x00002008101a7981 */ /* 0x000f28000c1e1b00 */
[----:B------:R-:W5:Y:S04]  /*0320*/  LDG.E.64 R18, desc[UR8][R16.64] ;  /* 0x0000000810127981 */ /* 0x000f68000c1e1b00 */
[----:B------:R-:W5:Y:S04]  /*0330*/  LDG.E.64 R10, desc[UR8][R16.64+0x10] ;  /* 0x00001008100a7981 */ /* 0x000f68000c1e1b00 */
[----:B------:R0:W5:Y:S01]  /*0340*/  LDG.E.64 R8, desc[UR8][R16.64+0x28] ;  /* 0x0000280810087981 */ /* 0x000162000c1e1b00 */
[C---:B------:R-:W-:Y:S01]  /*0350*/  IMAD R15, R14.reuse, 0x8, R12 ;  /* 0x000000080e0f7824 */ /* 0x040fe200078e020c */
[----:B0-----:R-:W-:Y:S01]  /*0360*/  LEA R17, R14, R13, 0x3 ;  /* 0x0000000d0e117211 */ /* 0x001fe200078e18ff */
[----:B--2---:R-:W-:-:S02]  /*0370*/  DMUL R22, RZ, R20 ;  /* 0x00000014ff167228 */ /* 0x004fc40000000000 */
[----:B---3--:R-:W-:Y:S02]  /*0380*/  DMUL R24, RZ, R24 ;  /* 0x00000018ff187228 */ /* 0x008fe40000000000 */
[----:B----4-:R-:W-:-:S04]  /*0390*/  DMUL R26, RZ, R26 ;  /* 0x0000001aff1a7228 */ /* 0x010fc80000000000 */
[----:B-----5:R-:W-:Y:S02]  /*03a0*/  DFMA R18, RZ, R18, R22 ;  /* 0x00000012ff12722b */ /* 0x020fe40000000016 */
[----:B------:R-:W-:Y:S02]  /*03b0*/  DFMA R24, RZ, R20, R24 ;  /* 0x00000014ff18722b */ /* 0x000fe40000000018 */
[----:B------:R-:W-:-:S04]  /*03c0*/  DFMA R20, RZ, R10, R26 ;  /* 0x0000000aff14722b */ /* 0x000fc8000000001a */
[----:B------:R-:W-:Y:S02]  /*03d0*/  DFMA R18, RZ, R10, R18 ;  /* 0x0000000aff12722b */ /* 0x000fe40000000012 */
[----:B------:R-:W-:Y:S01]  /*03e0*/  DADD R24, R24, R26 ;  /* 0x0000000018187229 */ /* 0x000fe2000000001a */
[----:B------:R-:W-:Y:S01]  /*03f0*/  LEA R11, R14, R6, 0x3 ;  /* 0x000000060e0b7211 */ /* 0x000fe200078e18ff */
[----:B------:R-:W-:Y:S01]  /*0400*/  DFMA R8, RZ, R8, R20 ;  /* 0x00000008ff08722b */ /* 0x000fe20000000014 */
[----:B-1----:R-:W-:-:S03]  /*0410*/  IMAD.IADD R14, R4, 0x1, R14 ;  /* 0x00000001040e7824 */ /* 0x002fc600078e020e */
[----:B------:R0:W-:Y:S02]  /*0420*/  STS.64 [R11], R18 ;  /* 0x000000120b007388 */ /* 0x0001e40000000a00 */
[----:B------:R-:W-:Y:S02]  /*0430*/  ISETP.GE.AND P0, PT, R14, R3, PT ;  /* 0x000000030e00720c */ /* 0x000fe40003f06270 */
[----:B------:R0:W-:Y:S04]  /*0440*/  STS.64 [R15], R24 ;  /* 0x000000180f007388 */ /* 0x0001e80000000a00 */
[----:B------:R0:W-:Y:S07]  /*0450*/  STS.64 [R17], R8 ;  /* 0x0000000811007388 */ /* 0x0001ee0000000a00 */
[----:B------:R-:W-:Y:S05]  /*0460*/  @!P0 BRA `(.L_x_6) ;  /* 0xfffffffc00908947 */ /* 0x000fea000383ffff */
[----:B------:R-:W-:Y:S05]  /*0470*/  BRA `(.L_x_4) ;  /* 0x0000000c007c7947 */ /* 0x000fea0003800000 */
.L_x_5:
[----:B------:R-:W-:Y:S01]  /*0480*/  IADD3 R7, PT, PT, R7, -0x1, RZ ;  /* 0xffffffff07077810 */ /* 0x000fe20007ffe0ff */
[----:B------:R-:W-:-:S03]  /*0490*/  IMAD.MOV.U32 R6, RZ, RZ, R0 ;  /* 0x000000ffff067224 */ /* 0x000fc600078e0000 */
[----:B------:R-:W-:-:S13]  /*04a0*/  ISETP.GE.U32.AND P0, PT, R7, 0x3, PT ;  /* 0x000000030700780c */ /* 0x000fda0003f06070 */
.L_x_11:
[----:B--2---:R-:W2:Y:S01]  /*04b0*/  LDCU UR4, c[0x0][0x3a8] ;  /* 0x00007500ff0477ac */ /* 0x004ea20008000800 */
[----:B------:R-:W-:Y:S01]  /*04c0*/  IABS R13, R6 ;  /* 0x00000006000d7213 */ /* 0x000fe20000000000 */
[----:B------:R-:W-:Y:S01]  /*04d0*/  IMAD.MOV.U32 R44, RZ, RZ, RZ ;  /* 0x000000ffff2c7224 */ /* 0x000fe200078e00ff */
[----:B0-----:R-:W-:Y:S02]  /*04e0*/  CS2R R14, SRZ ;  /* 0x00000000000e7805 */ /* 0x001fe4000001ff00 */
[----:B------:R-:W-:Y:S02]  /*04f0*/  CS2R R40, SRZ ;  /* 0x0000000000287805 */ /* 0x000fe4000001ff00 */
[----:B------:R-:W-:Y:S02]  /*0500*/  CS2R R30, SRZ ;  /* 0x00000000001e7805 */ /* 0x000fe4000001ff00 */
[----:B--2---:R-:W-:-:S04]  /*0510*/  MOV R7, UR4 ;  /* 0x0000000400077c02 */ /* 0x004fc80008000f00 */
[----:B------:R-:W-:-:S04]  /*0520*/  IABS R12, R7 ;  /* 0x00000007000c7213 */ /* 0x000fc80000000000 */
[----:B------:R-:W0:Y:S08]  /*0530*/  I2F.RP R10, R12 ;  /* 0x0000000c000a7306 */ /* 0x000e300000209400 */
[----:B0-----:R-:W0:Y:S02]  /*0540*/  MUFU.RCP R10, R10 ;  /* 0x0000000a000a7308 */ /* 0x001e240000001000 */
[----:B0-----:R-:W-:-:S06]  /*0550*/  VIADD R8, R10, 0xffffffe ;  /* 0x0ffffffe0a087836 */ /* 0x001fcc0000000000 */
[----:B------:R0:W2:Y:S02]  /*0560*/  F2I.FTZ.U32.TRUNC.NTZ R9, R8 ;  /* 0x0000000800097305 */ /* 0x0000a4000021f000 */
[----:B0-----:R-:W-:Y:S01]  /*0570*/  IMAD.MOV.U32 R8, RZ, RZ, RZ ;  /* 0x000000ffff087224 */ /* 0x001fe200078e00ff */
[----:B--2---:R-:W-:-:S05]  /*0580*/  IADD3 R11, PT, PT, RZ, -R9, RZ ;  /* 0x80000009ff0b7210 */ /* 0x004fca0007ffe0ff */
[----:B------:R-:W-:-:S04]  /*0590*/  IMAD R11, R11, R12, RZ ;  /* 0x0000000c0b0b7224 */ /* 0x000fc800078e02ff */
[----:B------:R-:W-:Y:S01]  /*05a0*/  IMAD.HI.U32 R9, R9, R11, R8 ;  /* 0x0000000b09097227 */ /* 0x000fe200078e0008 */
[----:B------:R-:W-:-:S04]  /*05b0*/  LOP3.LUT R8, R6, R7, RZ, 0x3c, !PT ;  /* 0x0000000706087212 */ /* 0x000fc800078e3cff */
[----:B------:R-:W-:Y:S01]  /*05c0*/  ISETP.GE.AND P1, PT, R8, RZ, PT ;  /* 0x000000ff0800720c */ /* 0x000fe20003f26270 */
[----:B------:R-:W-:-:S05]  /*05d0*/  IMAD.HI.U32 R11, R9, R13, RZ ;  /* 0x0000000d090b7227 */ /* 0x000fca00078e00ff */
[----:B------:R-:W-:-:S05]  /*05e0*/  IADD3 R10, PT, PT, -R11, RZ, RZ ;  /* 0x000000ff0b0a7210 */ /* 0x000fca0007ffe1ff */
[----:B------:R-:W-:-:S05]  /*05f0*/  IMAD R10, R12, R10, R13 ;  /* 0x0000000a0c0a7224 */ /* 0x000fca00078e020d */
[----:B------:R-:W-:-:S13]  /*0600*/  ISETP.GT.U32.AND P3, PT, R12, R10, PT ;  /* 0x0000000a0c00720c */ /* 0x000fda0003f64070 */
[----:B------:R-:W-:Y:S01]  /*0610*/  @!P3 IMAD.IADD R10, R10, 0x1, -R12 ;  /* 0x000000010a0ab824 */ /* 0x000fe200078e0a0c */
[----:B------:R-:W-:-:S04]  /*0620*/  @!P3 IADD3 R11, PT, PT, R11, 0x1, RZ ;  /* 0x000000010b0bb810 */ /* 0x000fc80007ffe0ff */
[----:B------:R-:W-:Y:S02]  /*0630*/  ISETP.GE.U32.AND P2, PT, R10, R12, PT ;  /* 0x0000000c0a00720c */ /* 0x000fe40003f46070 */
[----:B------:R-:W-:-:S11]  /*0640*/  LOP3.LUT R10, RZ, R7, RZ, 0x33, !PT ;  /* 0x00000007ff0a7212 */ /* 0x000fd600078e33ff */
[----:B------:R-:W-:Y:S01]  /*0650*/  @P2 VIADD R11, R11, 0x1 ;  /* 0x000000010b0b2836 */ /* 0x000fe20000000000 */
[----:B------:R-:W-:-:S04]  /*0660*/  ISETP.NE.AND P2, PT, R7, RZ, PT ;  /* 0x000000ff0700720c */ /* 0x000fc80003f45270 */
[----:B------:R-:W-:-:S04]  /*0670*/  @!P1 IADD3 R11, PT, PT, -R11, RZ, RZ ;  /* 0x000000ff0b0b9210 */ /* 0x000fc80007ffe1ff */
[----:B------:R-:W-:-:S04]  /*0680*/  SEL R8, R10, R11, !P2 ;  /* 0x0000000b0a087207 */ /* 0x000fc80005000000 */
[----:B------:R-:W-:Y:S02]  /*0690*/  IABS R11, R8 ;  /* 0x00000008000b7213 */ /* 0x000fe40000000000 */
[C---:B------:R-:W-:Y:S02]  /*06a0*/  ISETP.GE.AND P3, PT, R8.reuse, RZ, PT ;  /* 0x000000ff0800720c */ /* 0x040fe40003f66270 */
[----:B------:R-:W-:Y:S01]  /*06b0*/  IADD3 R42, PT, PT, -R8, RZ, RZ ;  /* 0x000000ff082a7210 */ /* 0x000fe20007ffe1ff */
[----:B------:R-:W-:-:S04]  /*06c0*/  IMAD.HI.U32 R9, R9, R11, RZ ;  /* 0x0000000b09097227 */ /* 0x000fc800078e00ff */
[----:B------:R-:W-:Y:S02]  /*06d0*/  IMAD.MOV R9, RZ, RZ, -R9 ;  /* 0x000000ffff097224 */ /* 0x000fe400078e0a09 */
[----:B------:R-:W-:Y:S02]  /*06e0*/  IMAD R42, R7, R42, R6 ;  /* 0x0000002a072a7224 */ /* 0x000fe400078e0206 */
[----:B------:R-:W-:-:S05]  /*06f0*/  IMAD R9, R12, R9, R11 ;  /* 0x000000090c097224 */ /* 0x000fca00078e020b */
[----:B------:R-:W-:-:S13]  /*0700*/  ISETP.GT.U32.AND P1, PT, R12, R9, PT ;  /* 0x000000090c00720c */ /* 0x000fda0003f24070 */
[----:B------:R-:W-:-:S04]  /*0710*/  @!P1 IADD3 R9, PT, PT, R9, -R12, RZ ;  /* 0x8000000c09099210 */ /* 0x000fc80007ffe0ff */
[----:B------:R-:W-:-:S13]  /*0720*/  ISETP.GT.U32.AND P1, PT, R12, R9, PT ;  /* 0x000000090c00720c */ /* 0x000fda0003f24070 */
[----:B------:R-:W-:-:S05]  /*0730*/  @!P1 IMAD.IADD R9, R9, 0x1, -R12 ;  /* 0x0000000109099824 */ /* 0x000fca00078e0a0c */
[----:B------:R-:W-:-:S04]  /*0740*/  @!P3 IADD3 R9, PT, PT, -R9, RZ, RZ ;  /* 0x000000ff0909b210 */ /* 0x000fc80007ffe1ff */
[----:B------:R-:W-:-:S05]  /*0750*/  SEL R10, R10, R9, !P2 ;  /* 0x000000090a0a7207 */ /* 0x000fca0005000000 */
[----:B------:R-:W-:Y:S01]  /*0760*/  IMAD.IADD R11, R8, 0x1, -R10 ;  /* 0x00000001080b7824 */ /* 0x000fe200078e0a0a */
[----:B------:R-:W-:Y:S06]  /*0770*/  @!P0 BRA `(.L_x_7) ;  /* 0x00000004000c8947 */ /* 0x000fec0003800000 */
[----:B------:R-:W0:Y:S01]  /*0780*/  S2R R14, SR_CgaCtaId ;  /* 0x00000000000e7919 */ /* 0x000e220000008800 */
[----:B------:R-:W-:Y:S01]  /*0790*/  MOV R9, 0x400 ;  /* 0x0000040000097802 */ /* 0x000fe20000000f00 */
[----:B------:R-:W-:Y:S01]  /*07a0*/  IMAD.MOV.U32 R12, RZ, RZ, RZ ;  /* 0x000000ffff0c7224 */ /* 0x000fe200078e00ff */
[----:B------:R-:W-:Y:S02]  /*07b0*/  LOP3.LUT R13, R7, 0x7ffffffc, RZ, 0xc0, !PT ;  /* 0x7ffffffc070d7812 */ /* 0x000fe400078ec0ff */
[----:B------:R-:W-:-:S04]  /*07c0*/  IADD3 R9, PT, PT, R9, 0x6000, RZ ;  /* 0x0000600009097810 */ /* 0x000fc80007ffe0ff */
[----:B0-----:R-:W-:Y:S02]  /*07d0*/  LEA R9, R14, R9, 0x18 ;  /* 0x000000090e097211 */ /* 0x001fe400078ec0ff */
[----:B------:R-:W-:-:S07]  /*07e0*/  CS2R R14, SRZ ;  /* 0x00000000000e7805 */ /* 0x000fce000001ff00 */
.L_x_8:
[----:B------:R-:W0:Y:S01]  /*07f0*/  LDC.64 R38, c[0x0][0x3a0] ;  /* 0x0000e800ff267b82 */ /* 0x000e220000000a00 */
[-CC-:B------:R-:W-:Y:S02]  /*0800*/  IMAD R35, R42, R7.reuse, R12.reuse ;  /* 0x000000072a237224 */ /* 0x180fe400078e020c */
[----:B------:R-:W-:Y:S02]  /*0810*/  IMAD R17, R10, R7, R12 ;  /* 0x000000070a117224 */ /* 0x000fe400078e020c */
[----:B0-----:R-:W-:-:S04]  /*0820*/  IMAD.WIDE R34, R35, 0x8, R38 ;  /* 0x0000000823227825 */ /* 0x001fc800078e0226 */
[----:B------:R-:W-:Y:S01]  /*0830*/  IMAD.WIDE R16, R17, 0x8, R38 ;  /* 0x0000000811107825 */ /* 0x000fe200078e0226 */
[----:B------:R-:W2:Y:S04]  /*0840*/  LDG.E.64 R32, desc[UR8][R34.64] ;  /* 0x0000000822207981 */ /* 0x000ea8000c1e1b00 */
[----:B------:R-:W3:Y:S04]  /*0850*/  LDG.E.64 R26, desc[UR8][R16.64] ;  /* 0x00000008101a7981 */ /* 0x000ee8000c1e1b00 */
[----:B------:R-:W4:Y:S04]  /*0860*/  LDG.E.64 R28, desc[UR8][R34.64+0x8] ;  /* 0x00000808221c7981 */ /* 0x000f28000c1e1b00 */
[----:B------:R-:W5:Y:S01]  /*0870*/  LDG.E.64 R18, desc[UR8][R16.64+0x8] ;  /* 0x0000080810127981 */ /* 0x000f62000c1e1b00 */
[----:B------:R-:W-:Y:S01]  /*0880*/  IADD3 R21, PT, PT, R11, R12, RZ ;  /* 0x0000000c0b157210 */ /* 0x000fe20007ffe0ff */
[----:B------:R-:W-:-:S04]  /*0890*/  IMAD R20, R8, R7, R12 ;  /* 0x0000000708147224 */ /* 0x000fc800078e020c */
[C---:B------:R-:W-:Y:S02]  /*08a0*/  IMAD R44, R21.reuse, R7, R42 ;  /* 0x00000007152c7224 */ /* 0x040fe400078e022a */
[----:B------:R-:W-:Y:S02]  /*08b0*/  IMAD R43, R20, 0x8, R9 ;  /* 0x00000008142b7824 */ /* 0x000fe400078e0209 */
[----:B------:R-:W-:Y:S01]  /*08c0*/  IMAD.WIDE R38, R21, 0x8, R38 ;  /* 0x0000000815267825 */ /* 0x000fe200078e0226 */
[----:B------:R-:W-:Y:S02]  /*08d0*/  LEA R44, R44, R9, 0x3 ;  /* 0x000000092c2c7211 */ /* 0x000fe400078e18ff */
[----:B------:R-:W2:Y:S04]  /*08e0*/  LDS.64 R22, [R43] ;  /* 0x000000002b167984 */ /* 0x000ea80000000a00 */
[----:B------:R-:W5:Y:S04]  /*08f0*/  LDG.E.64 R20, desc[UR8][R38.64] ;  /* 0x0000000826147981 */ /* 0x000f68000c1e1b00 */
[----:B------:R-:W3:Y:S04]  /*0900*/  LDS.64 R24, [R44] ;  /* 0x000000002c187984 */ /* 0x000ee80000000a00 */
[----:B------:R-:W5:Y:S01]  /*0910*/  LDG.E.64 R36, desc[UR8][R38.64+0x18] ;  /* 0x0000180826247981 */ /* 0x000f62000c1e1b00 */
[----:B--2---:R-:W-:-:S03]  /*0920*/  DFMA R30, R32, R22, R30 ;  /* 0x00000016201e722b */ /* 0x004fc6000000001e */
[----:B------:R-:W4:Y:S01]  /*0930*/  LDS.64 R32, [R43+0x8] ;  /* 0x000008002b207984 */ /* 0x000f220000000a00 */
[----:B---3--:R-:W-:-:S03]  /*0940*/  DFMA R24, R26, R24, R40 ;  /* 0x000000181a18722b */ /* 0x008fc60000000028 */
[----:B------:R-:W2:Y:S04]  /*0950*/  LDG.E.64 R26, desc[UR8][R38.64+0x8] ;  /* 0x00000808261a7981 */ /* 0x000ea8000c1e1b00 */
[----:B------:R-:W3:Y:S04]  /*0960*/  LDG.E.64 R22, desc[UR8][R34.64+0x10] ;  /* 0x0000100822167981 */ /* 0x000ee8000c1e1b00 */
[----:B------:R-:W3:Y:S04]  /*0970*/  LDG.E.64 R40, desc[UR8][R16.64+0x18] ;  /* 0x0000180810287981 */ /* 0x000ee8000c1e1b00 */
[----:B------:R-:W3:Y:S01]  /*0980*/  LDG.E.64 R34, desc[UR8][R34.64+0x18] ;  /* 0x0000180822227981 */ /* 0x000ee2000c1e1b00 */
[----:B----4-:R-:W-:-:S03]  /*0990*/  DFMA R28, R28, R32, R30 ;  /* 0x000000201c1c722b */ /* 0x010fc6000000001e */
[----:B------:R-:W4:Y:S04]  /*09a0*/  LDG.E.64 R30, desc[UR8][R38.64+0x10] ;  /* 0x00001008261e7981 */ /* 0x000f28000c1e1b00 */
[----:B------:R0:W4:Y:S02]  /*09b0*/  LDG.E.64 R32, desc[UR8][R16.64+0x10] ;  /* 0x0000100810207981 */ /* 0x000124000c1e1b00 */
[----:B0-----:R-:W-:-:S05]  /*09c0*/  IMAD R16, R7, 0x8, R44 ;  /* 0x0000000807107824 */ /* 0x001fca00078e022c */
[----:B------:R-:W5:Y:S02]  /*09d0*/  LDS.64 R44, [R16] ;  /* 0x00000000102c7984 */ /* 0x000f640000000a00 */
[----:B-----5:R-:W-:Y:S01]  /*09e0*/  DFMA R18, R18, R44, R24 ;  /* 0x0000002c1212722b */ /* 0x020fe20000000018 */
[----:B------:R-:W-:-:S04]  /*09f0*/  IMAD R24, R12, R7, R10 ;  /* 0x000000070c187224 */ /* 0x000fc800078e020a */
[----:B------:R-:W-:-:S05]  /*0a00*/  IMAD R24, R24, R7, R42 ;  /* 0x0000000718187224 */ /* 0x000fca00078e022a */
[----:B------:R-:W-:-:S05]  /*0a10*/  LEA R45, R24, R9, 0x3 ;  /* 0x00000009182d7211 */ /* 0x000fca00078e18ff */
[----:B------:R-:W0:Y:S01]  /*0a20*/  LDS.64 R24, [R45] ;  /* 0x000000002d187984 */ /* 0x000e220000000a00 */
[C---:B------:R-:W-:Y:S02]  /*0a30*/  IMAD R39, R2.reuse, 0x8, R45 ;  /* 0x0000000802277824 */ /* 0x040fe400078e022d */
[----:B------:R-:W-:Y:S01]  /*0a40*/  IMAD R38, R7, 0x8, R16 ;  /* 0x0000000807267824 */ /* 0x000fe200078e0210 */
[----:B0-----:R-:W-:Y:S02]  /*0a50*/  DFMA R24, R20, R24, R14 ;  /* 0x000000181418722b */ /* 0x001fe4000000000e */
[----:B------:R-:W2:Y:S04]  /*0a60*/  LDS.64 R20, [R39] ;  /* 0x0000000027147984 */ /* 0x000ea80000000a00 */
[----:B------:R-:W3:Y:S01]  /*0a70*/  LDS.64 R14, [R43+0x10] ;  /* 0x000010002b0e7984 */ /* 0x000ee20000000a00 */
[----:B------:R-:W-:-:S05]  /*0a80*/  LEA R44, R2, R39, 0x3 ;  /* 0x00000027022c7211 */ /* 0x000fca00078e18ff */
[----:B------:R-:W4:Y:S01]  /*0a90*/  LDS.64 R16, [R44] ;  /* 0x000000002c107984 */ /* 0x000f220000000a00 */
[----:B------:R-:W-:-:S04]  /*0aa0*/  IADD3 R12, PT, PT, R12, 0x4, RZ ;  /* 0x000000040c0c7810 */ /* 0x000fc80007ffe0ff */
[----:B------:R-:W-:Y:S01]  /*0ab0*/  ISETP.NE.AND P1, PT, R12, R13, PT ;  /* 0x0000000d0c00720c */ /* 0x000fe20003f25270 */
[----:B--2---:R-:W-:Y:S01]  /*0ac0*/  DFMA R26, R26, R20, R24 ;  /* 0x000000141a1a722b */ /* 0x004fe20000000018 */
[----:B------:R-:W0:Y:S01]  /*0ad0*/  LDS.64 R24, [R38] ;  /* 0x0000000026187984 */ /* 0x000e220000000a00 */
[----:B------:R-:W-:Y:S01]  /*0ae0*/  IMAD R20, R7, 0x8, R38 ;  /* 0x0000000807147824 */ /* 0x000fe200078e0226 */
[----:B---3--:R-:W-:Y:S01]  /*0af0*/  DFMA R14, R22, R14, R28 ;  /* 0x0000000e160e722b */ /* 0x008fe2000000001c */
[----:B------:R-:W-:Y:S01]  /*0b00*/  LEA R22, R2, R44, 0x3 ;  /* 0x0000002c02167211 */ /* 0x000fe200078e18ff */
[----:B------:R-:W2:Y:S04]  /*0b10*/  LDS.64 R28, [R43+0x18] ;  /* 0x000018002b1c7984 */ /* 0x000ea80000000a00 */
[----:B------:R-:W3:Y:S04]  /*0b20*/  LDS.64 R20, [R20] ;  /* 0x0000000014147984 */ /* 0x000ee80000000a00 */
[----:B------:R-:W5:Y:S01]  /*0b30*/  LDS.64 R22, [R22] ;  /* 0x0000000016167984 */ /* 0x000f620000000a00 */
[----:B----4-:R-:W-:-:S02]  /*0b40*/  DFMA R16, R30, R16, R26 ;  /* 0x000000101e10722b */ /* 0x010fc4000000001a */
[----:B0-----:R-:W-:Y:S02]  /*0b50*/  DFMA R18, R32, R24, R18 ;  /* 0x000000182012722b */ /* 0x001fe40000000012 */
[----:B--2---:R-:W-:-:S06]  /*0b60*/  DFMA R30, R34, R28, R14 ;  /* 0x0000001c221e722b */ /* 0x004fcc000000000e */
[----:B---3--:R-:W-:Y:S02]  /*0b70*/  DFMA R40, R40, R20, R18 ;  /* 0x000000142828722b */ /* 0x008fe40000000012 */
[----:B-----5:R-:W-:Y:S01]  /*0b80*/  DFMA R14, R36, R22, R16 ;  /* 0x00000016240e722b */ /* 0x020fe20000000010 */
[----:B------:R-:W-:Y:S10]  /*0b90*/  @P1 BRA `(.L_x_8) ;  /* 0xfffffffc00141947 */ /* 0x000ff4000383ffff */
[----:B------:R-:W-:-:S07]  /*0ba0*/  IMAD.MOV.U32 R44, RZ, RZ, R13 ;  /* 0x000000ffff2c7224 */ /* 0x000fce00078e000d */
.L_x_7:
[----:B------:R-:W-:-:S13]  /*0bb0*/  LOP3.LUT P1, R9, R7, 0x3, RZ, 0xc0, !PT ;  /* 0x0000000307097812 */ /* 0x000fda000782c0ff */
[----:B------:R-:W-:Y:S05]  /*0bc0*/  @!P1 BRA `(.L_x_9) ;  /* 0x00000004001c9947 */ /* 0x000fea0003800000 */
[----:B------:R-:W-:Y:S02]  /*0bd0*/  ISETP.NE.AND P1, PT, R9, 0x1, PT ;  /* 0x000000010900780c */ /* 0x000fe40003f25270 */
[----:B------:R-:W-:-:S04]  /*0be0*/  LOP3.LUT R12, R7, 0x1, RZ, 0xc0, !PT ;  /* 0x00000001070c7812 */ /* 0x000fc800078ec0ff */
[----:B------:R-:W-:-:S07]  /*0bf0*/  ISETP.NE.U32.AND P2, PT, R12, 0x1, PT ;  /* 0x000000010c00780c */ /* 0x000fce0003f45070 */
[----:B------:R-:W-:Y:S06]  /*0c00*/  @!P1 BRA `(.L_x_10) ;  /* 0x00000000009c9947 */ /* 0x000fec0003800000 */
[----:B------:R-:W0:Y:S01]  /*0c10*/  LDC.64 R22, c[0x0][0x3a0] ;  /* 0x0000e800ff167b82 */ /* 0x000e220000000a00 */
[-CC-:B------:R-:W-:Y:S01]  /*0c20*/  IMAD R27, R42, R7.reuse, R44.reuse ;  /* 0x000000072a1b7224 */ /* 0x180fe200078e022c */
[----:B------:R-:W-:Y:S01]  /*0c30*/  IADD3 R29, PT, PT, R11, R44, RZ ;  /* 0x0000002c0b1d7210 */ /* 0x000fe20007ffe0ff */
[----:B------:R-:W-:Y:S02]  /*0c40*/  IMAD R25, R10, R7, R44 ;  /* 0x000000070a197224 */ /* 0x000fe400078e022c */
[----:B0-----:R-:W-:-:S04]  /*0c50*/  IMAD.WIDE R26, R27, 0x8, R22 ;  /* 0x000000081b1a7825 */ /* 0x001fc800078e0216 */
[--C-:B------:R-:W-:Y:S01]  /*0c60*/  IMAD.WIDE R24, R25, 0x8, R22.reuse ;  /* 0x0000000819187825 */ /* 0x100fe200078e0216 */
[----:B------:R-:W2:Y:S03]  /*0c70*/  LDG.E.64 R38, desc[UR8][R26.64] ;  /* 0x000000081a267981 */ /* 0x000ea6000c1e1b00 */
[----:B------:R-:W-:Y:S01]  /*0c80*/  IMAD.WIDE R22, R29, 0x8, R22 ;  /* 0x000000081d167825 */ /* 0x000fe200078e0216 */
[----:B------:R-:W3:Y:S04]  /*0c90*/  LDG.E.64 R34, desc[UR8][R24.64] ;  /* 0x0000000818227981 */ /* 0x000ee8000c1e1b00 */
[----:B------:R-:W4:Y:S04]  /*0ca0*/  LDG.E.64 R20, desc[UR8][R22.64] ;  /* 0x0000000816147981 */ /* 0x000f28000c1e1b00 */
[----:B------:R0:W5:Y:S04]  /*0cb0*/  LDG.E.64 R18, desc[UR8][R26.64+0x8] ;  /* 0x000008081a127981 */ /* 0x000168000c1e1b00 */
[----:B------:R-:W5:Y:S04]  /*0cc0*/  LDG.E.64 R16, desc[UR8][R24.64+0x8] ;  /* 0x0000080818107981 */ /* 0x000f68000c1e1b00 */
[----:B------:R1:W5:Y:S01]  /*0cd0*/  LDG.E.64 R12, desc[UR8][R22.64+0x8] ;  /* 0x00000808160c7981 */ /* 0x000362000c1e1b00 */
[----:B------:R-:W0:Y:S01]  /*0ce0*/  S2UR UR5, SR_CgaCtaId ;  /* 0x00000000000579c3 */ /* 0x000e220000008800 */
[----:B------:R-:W-:Y:S01]  /*0cf0*/  UMOV UR4, 0x400 ;  /* 0x0000040000047882 */ /* 0x000fe20000000000 */
[-C--:B------:R-:W-:Y:S01]  /*0d00*/  IMAD R28, R44, R7.reuse, R10 ;  /* 0x000000072c1c7224 */ /* 0x080fe200078e020a */
[----:B------:R-:W-:Y:S01]  /*0d10*/  UIADD3 UR4, UPT, UPT, UR4, 0x6000, URZ ;  /* 0x0000600004047890 */ /* 0x000fe2000fffe0ff */
[----:B------:R-:W-:-:S02]  /*0d20*/  IMAD R9, R8, R7, R44 ;  /* 0x0000000708097224 */ /* 0x000fc400078e022c */
[-CC-:B------:R-:W-:Y:S02]  /*0d30*/  IMAD R29, R29, R7.reuse, R42.reuse ;  /* 0x000000071d1d7224 */ /* 0x180fe400078e022a */
[----:B------:R-:W-:Y:S01]  /*0d40*/  IMAD R28, R28, R7, R42 ;  /* 0x000000071c1c7224 */ /* 0x000fe200078e022a */
[----:B0-----:R-:W-:-:S06]  /*0d50*/  ULEA UR4, UR5, UR4, 0x18 ;  /* 0x0000000405047291 */ /* 0x001fcc000f8ec0ff */
[----:B------:R-:W-:Y:S02]  /*0d60*/  LEA R9, R9, UR4, 0x3 ;  /* 0x0000000409097c11 */ /* 0x000fe4000f8e18ff */
[----:B------:R-:W-:Y:S02]  /*0d70*/  LEA R43, R29, UR4, 0x3 ;  /* 0x000000041d2b7c11 */ /* 0x000fe4000f8e18ff */
[----:B------:R-:W-:Y:S01]  /*0d80*/  LEA R45, R28, UR4, 0x3 ;  /* 0x000000041c2d7c11 */ /* 0x000fe2000f8e18ff */
[----:B------:R-:W2:Y:S02]  /*0d90*/  LDS.64 R36, [R9] ;  /* 0x0000000009247984 */ /* 0x000ea40000000a00 */
[----:B------:R-:W-:Y:S02]  /*0da0*/  IMAD R26, R7, 0x8, R43 ;  /* 0x00000008071a7824 */ /* 0x000fe400078e022b */
[----:B------:R-:W3:Y:S01]  /*0db0*/  LDS.64 R32, [R43] ;  /* 0x000000002b207984 */ /* 0x000ee20000000a00 */
[----:B------:R-:W-:-:S03]  /*0dc0*/  LEA R28, R2, R45, 0x3 ;  /* 0x0000002d021c7211 */ /* 0x000fc600078e18ff */
[----:B-1----:R-:W4:Y:S04]  /*0dd0*/  LDS.64 R22, [R45] ;  /* 0x000000002d167984 */ /* 0x002f280000000a00 */
[----:B------:R-:W5:Y:S04]  /*0de0*/  LDS.64 R24, [R9+0x8] ;  /* 0x0000080009187984 */ /* 0x000f680000000a00 */
[----:B------:R-:W0:Y:S04]  /*0df0*/  LDS.64 R26, [R26] ;  /* 0x000000001a1a7984 */ /* 0x000e280000000a00 */
[----:B------:R-:W1:Y:S01]  /*0e00*/  LDS.64 R28, [R28] ;  /* 0x000000001c1c7984 */ /* 0x000e620000000a00 */
[----:B------:R-:W-:Y:S01]  /*0e10*/  VIADD R44, R44, 0x2 ;  /* 0x000000022c2c7836 */ /* 0x000fe20000000000 */
[----:B--2---:R-:W-:-:S02]  /*0e20*/  DFMA R30, R38, R36, R30 ;  /* 0x00000024261e722b */ /* 0x004fc4000000001e */
[----:B---3--:R-:W-:Y:S02]  /*0e30*/  DFMA R32, R34, R32, R40 ;  /* 0x000000202220722b */ /* 0x008fe40000000028 */
[----:B----4-:R-:W-:-:S04]  /*0e40*/  DFMA R14, R20, R22, R14 ;  /* 0x00000016140e722b */ /* 0x010fc8000000000e */
[----:B-----5:R-:W-:Y:S02]  /*0e50*/  DFMA R30, R18, R24, R30 ;  /* 0x00000018121e722b */ /* 0x020fe4000000001e */
[----:B0-----:R-:W-:Y:S02]  /*0e60*/  DFMA R40, R16, R26, R32 ;  /* 0x0000001a1028722b */ /* 0x001fe40000000020 */
[----:B-1----:R-:W-:-:S11]  /*0e70*/  DFMA R14, R12, R28, R14 ;  /* 0x0000001c0c0e722b */ /* 0x002fd6000000000e */
.L_x_10:
[----:B------:R-:W-:Y:S05]  /*0e80*/  @P2 BRA `(.L_x_9) ;  /* 0x00000000006c2947 */ /* 0x000fea0003800000 */
[----:B------:R-:W0:Y:S01]  /*0e90*/  LDC.64 R18, c[0x0][0x3a0] ;  /* 0x0000e800ff127b82 */ /* 0x000e220000000a00 */
[----:B------:R-:W-:Y:S01]  /*0ea0*/  IADD3 R11, PT, PT, R11, R44, RZ ;  /* 0x0000002c0b0b7210 */ /* 0x000fe20007ffe0ff */
[-CC-:B------:R-:W-:Y:S02]  /*0eb0*/  IMAD R13, R42, R7.reuse, R44.reuse ;  /* 0x000000072a0d7224 */ /* 0x180fe400078e022c */
[----:B------:R-:W-:Y:S02]  /*0ec0*/  IMAD R17, R10, R7, R44 ;  /* 0x000000070a117224 */ /* 0x000fe400078e022c */
[----:B0-----:R-:W-:-:S04]  /*0ed0*/  IMAD.WIDE R12, R13, 0x8, R18 ;  /* 0x000000080d0c7825 */ /* 0x001fc800078e0212 */
[--C-:B------:R-:W-:Y:S02]  /*0ee0*/  IMAD.WIDE R16, R17, 0x8, R18.reuse ;  /* 0x0000000811107825 */ /* 0x100fe400078e0212 */
[----:B------:R-:W2:Y:S02]  /*0ef0*/  LDG.E.64 R12, desc[UR8][R12.64] ;  /* 0x000000080c0c7981 */ /* 0x000ea4000c1e1b00 */
[----:B------:R-:W-:Y:S02]  /*0f00*/  IMAD.WIDE R18, R11, 0x8, R18 ;  /* 0x000000080b127825 */ /* 0x000fe400078e0212 */
[----:B------:R-:W3:Y:S04]  /*0f10*/  LDG.E.64 R16, desc[UR8][R16.64] ;  /* 0x0000000810107981 */ /* 0x000ee8000c1e1b00 */
[----:B------:R-:W4:Y:S01]  /*0f20*/  LDG.E.64 R18, desc[UR8][R18.64] ;  /* 0x0000000812127981 */ /* 0x000f22000c1e1b00 */
        /* <DEDUP_REMOVED lines=10> */
[----:B------:R-:W-:Y:S02]  /*0fd0*/  LEA R20, R10, UR4, 0x3 ;  /* 0x000000040a147c11 */ /* 0x000fe4000f8e18ff */
[----:B------:R-:W2:Y:S04]  /*0fe0*/  LDS.64 R8, [R8] ;  /* 0x0000000008087984 */ /* 0x000ea80000000a00 */
[----:B------:R-:W3:Y:S04]  /*0ff0*/  LDS.64 R10, [R11] ;  /* 0x000000000b0a7984 */ /* 0x000ee80000000a00 */
[----:B------:R-:W4:Y:S01]  /*1000*/  LDS.64 R20, [R20] ;  /* 0x0000000014147984 */ /* 0x000f220000000a00 */
[----:B--2---:R-:W-:-:S02]  /*1010*/  DFMA R30, R12, R8, R30 ;  /* 0x000000080c1e722b */ /* 0x004fc4000000001e */
[----:B---3--:R-:W-:Y:S02]  /*1020*/  DFMA R40, R16, R10, R40 ;  /* 0x0000000a1028722b */ /* 0x008fe40000000028 */
[----:B----4-:R-:W-:-:S11]  /*1030*/  DFMA R14, R18, R20, R14 ;  /* 0x00000014120e722b */ /* 0x010fd6000000000e */
.L_x_9:
[----:B------:R-:W0:Y:S01]  /*1040*/  LDC.64 R16, c[0x0][0x390] ;  /* 0x0000e400ff107b82 */ /* 0x000e220000000a00 */
        /* <DEDUP_REMOVED lines=8> */
[----:B------:R-:W5:Y:S01]  /*10d0*/  LDG.E.64 R8, desc[UR8][R16.64+0x28] ;  /* 0x0000280810087981 */ /* 0x000f62000c1e1b00 */
[----:B------:R-:W0:Y:S01]  /*10e0*/  S2UR UR5, SR_CgaCtaId ;  /* 0x00000000000579c3 */ /* 0x000e220000008800 */
[----:B------:R-:W-:-:S02]  /*10f0*/  UMOV UR4, 0x400 ;  /* 0x0000040000047882 */ /* 0x000fc40000000000 */
[----:B------:R-:W-:Y:S02]  /*1100*/  UIADD3 UR6, UPT, UPT, UR4, 0x2000, URZ ;  /* 0x0000200004067890 */ /* 0x000fe4000fffe0ff */
[----:B0-----:R-:W-:Y:S02]  /*1110*/  ULEA UR7, UR5, UR4, 0x18 ;  /* 0x0000000405077291 */ /* 0x001fe4000f8ec0ff */
[----:B------:R-:W-:Y:S02]  /*1120*/  UIADD3 UR4, UPT, UPT, UR4, 0x4000, URZ ;  /* 0x0000400004047890 */ /* 0x000fe4000fffe0ff */
[----:B------:R-:W-:Y:S02]  /*1130*/  ULEA UR6, UR5, UR6, 0x18 ;  /* 0x0000000605067291 */ /* 0x000fe4000f8ec0ff */
[----:B------:R-:W-:Y:S01]  /*1140*/  ULEA UR4, UR5, UR4, 0x18 ;  /* 0x0000000405047291 */ /* 0x000fe2000f8ec0ff */
[-C--:B--2---:R-:W-:Y:S02]  /*1150*/  DMUL R22, R20, R40.reuse ;  /* 0x0000002814167228 */ /* 0x084fe40000000000 */
[----:B---3--:R-:W-:-:S02]  /*1160*/  DMUL R24, R24, R40 ;  /* 0x0000002818187228 */ /* 0x008fc40000000000 */
[----:B----4-:R-:W-:-:S04]  /*1170*/  DMUL R40, R10, R40 ;  /* 0x000000280a287228 */ /* 0x010fc80000000000 */
[-C--:B-----5:R-:W-:Y:S02]  /*1180*/  DFMA R18, R18, R30.reuse, R22 ;  /* 0x0000001e1212722b */ /* 0x0a0fe40000000016 */
[-C--:B------:R-:W-:Y:S02]  /*1190*/  DFMA R24, R20, R30.reuse, R24 ;  /* 0x0000001e1418722b */ /* 0x080fe40000000018 */
[----:B------:R-:W-:-:S04]  /*11a0*/  DFMA R40, R12, R30, R40 ;  /* 0x0000001e0c28722b */ /* 0x000fc80000000028 */
[-C--:B------:R-:W-:Y:S02]  /*11b0*/  DFMA R18, R12, R14.reuse, R18 ;  /* 0x0000000e0c12722b */ /* 0x080fe40000000012 */
[-C--:B------:R-:W-:Y:S01]  /*11c0*/  DFMA R24, R10, R14.reuse, R24 ;  /* 0x0000000e0a18722b */ /* 0x080fe20000000018 */
[C---:B------:R-:W-:Y:S01]  /*11d0*/  LEA R13, R6.reuse, UR6, 0x3 ;  /* 0x00000006060d7c11 */ /* 0x040fe2000f8e18ff */
[----:B------:R-:W-:Y:S01]  /*11e0*/  DFMA R8, R8, R14, R40 ;  /* 0x0000000e0808722b */ /* 0x000fe20000000028 */
[C---:B------:R-:W-:Y:S02]  /*11f0*/  LEA R11, R6.reuse, UR7, 0x3 ;  /* 0x00000007060b7c11 */ /* 0x040fe4000f8e18ff */
[----:B------:R-:W-:Y:S02]  /*1200*/  LEA R15, R6, UR4, 0x3 ;  /* 0x00000004060f7c11 */ /* 0x000fe4000f8e18ff */
[----:B-1----:R-:W-:Y:S01]  /*1210*/  IADD3 R6, PT, PT, R4, R6, RZ ;  /* 0x0000000604067210 */ /* 0x002fe20007ffe0ff */
[----:B------:R2:W-:Y:S03]  /*1220*/  STS.64 [R11], R18 ;  /* 0x000000120b007388 */ /* 0x0005e60000000a00 */
[----:B------:R-:W-:Y:S01]  /*1230*/  ISETP.GE.AND P1, PT, R6, R3, PT ;  /* 0x000000030600720c */ /* 0x000fe20003f26270 */
[----:B------:R2:W-:Y:S04]  /*1240*/  STS.64 [R13], R24 ;  /* 0x000000180d007388 */ /* 0x0005e80000000a00 */
[----:B------:R2:W-:Y:S08]  /*1250*/  STS.64 [R15], R8 ;  /* 0x000000080f007388 */ /* 0x0005f00000000a00 */
[----:B------:R-:W-:Y:S05]  /*1260*/  @!P1 BRA `(.L_x_11) ;  /* 0xfffffff000909947 */ /* 0x000fea000383ffff */
.L_x_4:
[----:B------:R-:W-:Y:S05]  /*1270*/  BSYNC.RECONVERGENT B0 ;  /* 0x0000000000007941 */ /* 0x000fea0003800200 */
.L_x_3:
[----:B------:R-:W-:Y:S01]  /*1280*/  BAR.SYNC.DEFER_BLOCKING 0x0 ;  /* 0x0000000000007b1d */ /* 0x000fe20000010000 */
[----:B------:R-:W-:-:S13]  /*1290*/  ISETP.GE.AND P0, PT, R0, R3, PT ;  /* 0x000000030000720c */ /* 0x000fda0003f06270 */
[----:B------:R-:W-:Y:S05]  /*12a0*/  @P0 EXIT ;  /* 0x000000000000094d */ /* 0x000fea0003800000 */
[----:B------:R-:W-:Y:S01]  /*12b0*/  ISETP.GT.AND P0, PT, R7, RZ, PT ;  /* 0x000000ff0700720c */ /* 0x000fe20003f04270 */
[----:B------:R-:W1:-:S12]  /*12c0*/  LDCU UR7, c[0x0][0x360] ;  /* 0x00006c00ff0777ac */ /* 0x000e580008000800 */
[----:B------:R-:W-:Y:S05]  /*12d0*/  @P0 BRA `(.L_x_12) ;  /* 0x0000000000200947 */ /* 0x000fea0003800000 */
[----:B0-2---:R-:W0:Y:S02]  /*12e0*/  LDC.64 R8, c[0x0][0x380] ;  /* 0x0000e000ff087b82 */ /* 0x005e240000000a00 */
.L_x_13:
[----:B--2---:R-:W-:Y:S01]  /*12f0*/  IMAD.IADD R7, R5, 0x1, R0 ;  /* 0x0000000105077824 */ /* 0x004fe200078e0200 */
[----:B-1----:R-:W-:-:S03]  /*1300*/  IADD3 R0, PT, PT, R0, UR7, RZ ;  /* 0x0000000700007c10 */ /* 0x002fc6000fffe0ff */
[----:B0-----:R-:W-:Y:S01]  /*1310*/  IMAD.WIDE R6, R7, 0x8, R8 ;  /* 0x0000000807067825 */ /* 0x001fe200078e0208 */
[----:B------:R-:W-:-:S04]  /*1320*/  ISETP.GE.AND P0, PT, R0, R3, PT ;  /* 0x000000030000720c */ /* 0x000fc80003f06270 */
[----:B------:R2:W-:Y:S09]  /*1330*/  STG.E.64 desc[UR8][R6.64], RZ ;  /* 0x000000ff06007986 */ /* 0x0005f2000c101b08 */
[----:B------:R-:W-:Y:S05]  /*1340*/  @!P0 BRA `(.L_x_13) ;  /* 0xfffffffc00e88947 */ /* 0x000fea000383ffff */
[----:B------:R-:W-:Y:S05]  /*1350*/  EXIT ;  /* 0x000000000000794d */ /* 0x000fea0003800000 */
.L_x_12:
[C---:B------:R-:W-:Y:S01]  /*1360*/  VIADD R4, R7.reuse, 0xffffffff ;  /* 0xffffffff07047836 */ /* 0x040fe20000000000 */
[----:B------:R-:W-:-:S04]  /*1370*/  LOP3.LUT R6, R7, 0x7ffffffc, RZ, 0xc0, !PT ;  /* 0x7ffffffc07067812 */ /* 0x000fc800078ec0ff */
[----:B------:R-:W-:Y:S01]  /*1380*/  ISETP.GE.U32.AND P0, PT, R4, 0x3, PT ;  /* 0x000000030400780c */ /* 0x000fe20003f06070 */
[----:B------:R-:W-:Y:S01]  /*1390*/  IMAD.MOV R6, RZ, RZ, -R6 ;  /* 0x000000ffff067224 */ /* 0x000fe200078e0a06 */
[----:B------:R-:W-:-:S11]  /*13a0*/  SHF.L.U32 R4, R7, 0x3, RZ ;  /* 0x0000000307047819 */ /* 0x000fd600000006ff */
.L_x_20:
[----:B---3--:R-:W3:Y:S01]  /*13b0*/  LDC R7, c[0x0][0x3a8] ;  /* 0x0000ea00ff077b82 */ /* 0x008ee20000000800 */
[----:B0-2---:R-:W-:Y:S01]  /*13c0*/  MOV R8, RZ ;  /* 0x000000ff00087202 */ /* 0x005fe20000000f00 */
[----:B------:R-:W-:Y:S01]  /*13d0*/  BSSY.RECONVERGENT B0, `(.L_x_14) ;  /* 0x000008d000007945 */ /* 0x000fe20003800200 */
[----:B------:R-:W-:Y:S01]  /*13e0*/  IABS R14, R0 ;  /* 0x00000000000e7213 */ /* 0x000fe20000000000 */
[----:B------:R-:W-:Y:S01]  /*13f0*/  HFMA2 R40, -RZ, RZ, 0, 0 ;  /* 0x00000000ff287431 */ /* 0x000fe200000001ff */
[----:B---3--:R-:W-:-:S04]  /*1400*/  IABS R12, R7 ;  /* 0x00000007000c7213 */ /* 0x008fc80000000000 */
[----:B------:R-:W0:Y:S08]  /*1410*/  I2F.RP R10, R12 ;  /* 0x0000000c000a7306 */ /* 0x000e300000209400 */
[----:B0-----:R-:W0:Y:S02]  /*1420*/  MUFU.RCP R10, R10 ;  /* 0x0000000a000a7308 */ /* 0x001e240000001000 */
[----:B0-----:R-:W-:-:S06]  /*1430*/  IADD3 R11, PT, PT, R10, 0xffffffe, RZ ;  /* 0x0ffffffe0a0b7810 */ /* 0x001fcc0007ffe0ff */
[----:B------:R0:W2:Y:S02]  /*1440*/  F2I.FTZ.U32.TRUNC.NTZ R9, R11 ;  /* 0x0000000b00097305 */ /* 0x0000a4000021f000 */
[----:B0-----:R-:W-:Y:S01]  /*1450*/  LOP3.LUT R11, RZ, R7, RZ, 0x33, !PT ;  /* 0x00000007ff0b7212 */ /* 0x001fe200078e33ff */
[----:B--2---:R-:W-:-:S04]  /*1460*/  IMAD.MOV R13, RZ, RZ, -R9 ;  /* 0x000000ffff0d7224 */ /* 0x004fc800078e0a09 */
[----:B------:R-:W-:-:S04]  /*1470*/  IMAD R13, R13, R12, RZ ;  /* 0x0000000c0d0d7224 */ /* 0x000fc800078e02ff */
[----:B------:R-:W-:-:S04]  /*1480*/  IMAD.HI.U32 R13, R9, R13, R8 ;  /* 0x0000000d090d7227 */ /* 0x000fc800078e0008 */
[----:B------:R-:W-:Y:S01]  /*1490*/  IMAD.MOV.U32 R9, RZ, RZ, R14 ;  /* 0x000000ffff097224 */ /* 0x000fe200078e000e */
[----:B------:R-:W-:-:S03]  /*14a0*/  CS2R R14, SRZ ;  /* 0x00000000000e7805 */ /* 0x000fc6000001ff00 */
[----:B------:R-:W-:-:S05]  /*14b0*/  IMAD.HI.U32 R8, R13, R9, RZ ;  /* 0x000000090d087227 */ /* 0x000fca00078e00ff */
[----:B------:R-:W-:-:S05]  /*14c0*/  IADD3 R10, PT, PT, -R8, RZ, RZ ;  /* 0x000000ff080a7210 */ /* 0x000fca0007ffe1ff */
[----:B------:R-:W-:-:S05]  /*14d0*/  IMAD R9, R12, R10, R9 ;  /* 0x0000000a0c097224 */ /* 0x000fca00078e0209 */
[----:B------:R-:W-:-:S13]  /*14e0*/  ISETP.GT.U32.AND P3, PT, R12, R9, PT ;  /* 0x000000090c00720c */ /* 0x000fda0003f64070 */
[----:B------:R-:W-:Y:S01]  /*14f0*/  @!P3 IMAD.IADD R9, R9, 0x1, -R12 ;  /* 0x000000010909b824 */ /* 0x000fe200078e0a0c */
[----:B------:R-:W-:-:S04]  /*1500*/  @!P3 IADD3 R8, PT, PT, R8, 0x1, RZ ;  /* 0x000000010808b810 */ /* 0x000fc80007ffe0ff */
[----:B------:R-:W-:Y:S02]  /*1510*/  ISETP.GE.U32.AND P2, PT, R9, R12, PT ;  /* 0x0000000c0900720c */ /* 0x000fe40003f46070 */
[----:B------:R-:W-:-:S04]  /*1520*/  LOP3.LUT R9, R0, R7, RZ, 0x3c, !PT ;  /* 0x0000000700097212 */ /* 0x000fc800078e3cff */
[----:B------:R-:W-:-:S07]  /*1530*/  ISETP.GE.AND P1, PT, R9, RZ, PT ;  /* 0x000000ff0900720c */ /* 0x000fce0003f26270 */
[----:B------:R-:W-:Y:S01]  /*1540*/  @P2 VIADD R8, R8, 0x1 ;  /* 0x0000000108082836 */ /* 0x000fe20000000000 */
[----:B------:R-:W-:-:S05]  /*1550*/  ISETP.NE.AND P2, PT, R7, RZ, PT ;  /* 0x000000ff0700720c */ /* 0x000fca0003f45270 */
[----:B------:R-:W-:-:S04]  /*1560*/  @!P1 IADD3 R8, PT, PT, -R8, RZ, RZ ;  /* 0x000000ff08089210 */ /* 0x000fc80007ffe1ff */
[----:B------:R-:W-:-:S04]  /*1570*/  SEL R8, R11, R8, !P2 ;  /* 0x000000080b087207 */ /* 0x000fc80005000000 */
[----:B------:R-:W-:Y:S02]  /*1580*/  IABS R10, R8 ;  /* 0x00000008000a7213 */ /* 0x000fe40000000000 */
[----:B------:R-:W-:-:S03]  /*1590*/  ISETP.GE.AND P3, PT, R8, RZ, PT ;  /* 0x000000ff0800720c */ /* 0x000fc60003f66270 */
[----:B------:R-:W-:-:S04]  /*15a0*/  IMAD.HI.U32 R9, R13, R10, RZ ;  /* 0x0000000a0d097227 */ /* 0x000fc800078e00ff */
[----:B------:R-:W-:-:S04]  /*15b0*/  IMAD.MOV R9, RZ, RZ, -R9 ;  /* 0x000000ffff097224 */ /* 0x000fc800078e0a09 */
[----:B------:R-:W-:Y:S01]  /*15c0*/  IMAD R9, R12, R9, R10 ;  /* 0x000000090c097224 */ /* 0x000fe200078e020a */
[----:B------:R-:W-:-:S04]  /*15d0*/  IADD3 R10, PT, PT, -R8, RZ, RZ ;  /* 0x000000ff080a7210 */ /* 0x000fc80007ffe1ff */
[----:B------:R-:W-:Y:S01]  /*15e0*/  ISETP.GT.U32.AND P1, PT, R12, R9, PT ;  /* 0x000000090c00720c */ /* 0x000fe20003f24070 */
[----:B------:R-:W-:-:S04]  /*15f0*/  IMAD R10, R7, R10, R0 ;  /* 0x0000000a070a7224 */ /* 0x000fc800078e0200 */
[----:B------:R-:W-:-:S08]  /*1600*/  IMAD R36, R10, R7, RZ ;  /* 0x000000070a247224 */ /* 0x000fd000078e02ff */
[----:B------:R-:W-:-:S04]  /*1610*/  @!P1 IADD3 R9, PT, PT, R9, -R12, RZ ;  /* 0x8000000c09099210 */ /* 0x000fc80007ffe0ff */
[----:B------:R-:W-:-:S13]  /*1620*/  ISETP.GT.U32.AND P1, PT, R12, R9, PT ;  /* 0x000000090c00720c */ /* 0x000fda0003f24070 */
[----:B------:R-:W-:-:S04]  /*1630*/  @!P1 IMAD.IADD R9, R9, 0x1, -R12 ;  /* 0x0000000109099824 */ /* 0x000fc800078e0a0c */
[----:B------:R-:W-:-:S05]  /*1640*/  @!P3 IMAD.MOV R9, RZ, RZ, -R9 ;  /* 0x000000ffff09b224 */ /* 0x000fca00078e0a09 */
[----:B------:R-:W-:-:S05]  /*1650*/  SEL R12, R11, R9, !P2 ;  /* 0x000000090b0c7207 */ /* 0x000fca0005000000 */
[----:B------:R-:W-:Y:S02]  /*1660*/  IMAD.IADD R11, R8, 0x1, -R12 ;  /* 0x00000001080b7824 */ /* 0x000fe400078e0a0c */
[----:B------:R-:W-:Y:S01]  /*1670*/  IMAD R37, R12, R7, RZ ;  /* 0x000000070c257224 */ /* 0x000fe200078e02ff */
[----:B------:R-:W-:Y:S06]  /*1680*/  @!P0 BRA `(.L_x_15) ;  /* 0x0000000400848947 */ /* 0x000fec0003800000 */
[----:B------:R-:W0:Y:S01]  /*1690*/  S2UR UR6, SR_CgaCtaId ;  /* 0x00000000000679c3 */ /* 0x000e220000008800 */
[----:B------:R-:W-:Y:S01]  /*16a0*/  UMOV UR4, 0x400 ;  /* 0x0000040000047882 */ /* 0x000fe20000000000 */
[----:B------:R-:W-:Y:S01]  /*16b0*/  SHF.L.U32 R16, R12, 0x3, RZ ;  /* 0x000000030c107819 */ /* 0x000fe200000006ff */
[----:B------:R-:W-:Y:S01]  /*16c0*/  UIADD3 UR5, UPT, UPT, UR4, 0x2000, URZ ;  /* 0x0000200004057890 */ /* 0x000fe2000fffe0ff */
[----:B------:R-:W-:Y:S01]  /*16d0*/  IMAD.SHL.U32 R18, R0, 0x8, RZ ;  /* 0x0000000800127824 */ /* 0x000fe200078e00ff */
[----:B------:R-:W-:Y:S01]  /*16e0*/  BSSY.RECONVERGENT B1, `(.L_x_16) ;  /* 0x000005a000017945 */ /* 0x000fe20003800200 */
[----:B------:R-:W-:Y:S01]  /*16f0*/  IADD3 R13, PT, PT, R4, R16, RZ ;  /* 0x00000010040d7210 */ /* 0x000fe20007ffe0ff */
[C-C-:B------:R-:W-:Y:S01]  /*1700*/  IMAD R17, R7.reuse, 0x10, R16.reuse ;  /* 0x0000001007117824 */ /* 0x140fe200078e0210 */
[----:B------:R-:W-:Y:S01]  /*1710*/  MOV R9, R11 ;  /* 0x0000000b00097202 */ /* 0x000fe20000000f00 */
[----:B------:R-:W-:Y:S01]  /*1720*/  IMAD R19, R7, 0x18, R16 ;  /* 0x0000001807137824 */ /* 0x000fe200078e0210 */
[----:B------:R-:W-:Y:S01]  /*1730*/  CS2R R14, SRZ ;  /* 0x00000000000e7805 */ /* 0x000fe2000001ff00 */
[----:B------:R-:W-:-:S02]  /*1740*/  IMAD R40, R8, -0x8, R13 ;  /* 0xfffffff808287824 */ /* 0x000fc400078e020d */
[C---:B------:R-:W-:Y:S02]  /*1750*/  IMAD R17, R8.reuse, -0x8, R17 ;  /* 0xfffffff808117824 */ /* 0x040fe400078e0211 */
[----:B------:R-:W-:Y:S02]  /*1760*/  IMAD R19, R8, -0x8, R19 ;  /* 0xfffffff808137824 */ /* 0x000fe400078e0213 */
[----:B------:R-:W-:Y:S02]  /*1770*/  IMAD.MOV.U32 R43, RZ, RZ, R6 ;  /* 0x000000ffff2b7224 */ /* 0x000fe400078e0006 */
[-CC-:B------:R-:W-:Y:S02]  /*1780*/  IMAD R40, R40, R7.reuse, R18.reuse ;  /* 0x0000000728287224 */ /* 0x180fe400078e0212 */
[-CC-:B------:R-:W-:Y:S02]  /*1790*/  IMAD R42, R17, R7.reuse, R18.reuse ;  /* 0x00000007112a7224 */ /* 0x180fe400078e0212 */
[----:B------:R-:W-:Y:S01]  /*17a0*/  IMAD R44, R19, R7, R18 ;  /* 0x00000007132c7224 */ /* 0x000fe200078e0212 */
[----:B0-----:R-:W-:-:S02]  /*17b0*/  ULEA UR10, UR6, UR4, 0x18 ;  /* 0x00000004060a7291 */ /* 0x001fc4000f8ec0ff */
[----:B------:R-:W-:Y:S02]  /*17c0*/  UIADD3 UR4, UPT, UPT, UR4, 0x4000, URZ ;  /* 0x0000400004047890 */ /* 0x000fe4000fffe0ff */
[----:B------:R-:W-:Y:S02]  /*17d0*/  ULEA UR5, UR6, UR5, 0x18 ;  /* 0x0000000506057291 */ /* 0x000fe4000f8ec0ff */
[----:B------:R-:W-:Y:S01]  /*17e0*/  ULEA UR4, UR6, UR4, 0x18 ;  /* 0x0000000406047291 */ /* 0x000fe2000f8ec0ff */
[----:B------:R-:W-:-:S03]  /*17f0*/  IMAD R38, R4, R8, UR10 ;  /* 0x0000000a04267e24 */ /* 0x000fc6000f8e0208 */
[----:B------:R-:W-:Y:S01]  /*1800*/  IADD3 R39, PT, PT, R18, UR5, RZ ;  /* 0x0000000512277c10 */ /* 0x000fe2000fffe0ff */
[----:B------:R-:W-:Y:S01]  /*1810*/  VIADD R38, R38, 0x10 ;  /* 0x0000001026267836 */ /* 0x000fe20000000000 */
[----:B------:R-:W-:-:S07]  /*1820*/  MOV R13, UR4 ;  /* 0x00000004000d7c02 */ /* 0x000fce0008000f00 */
.L_x_17:
[----:B------:R-:W0:Y:S01]  /*1830*/  LDC.64 R28, c[0x0][0x398] ;  /* 0x0000e600ff1c7b82 */ /* 0x000e220000000a00 */
[----:B------:R-:W-:Y:S01]  /*1840*/  IMAD R34, R12, R7, RZ ;  /* 0x000000070c227224 */ /* 0x000fe200078e02ff */
[----:B------:R-:W-:Y:S01]  /*1850*/  LDS.64 R26, [R38+-0x10] ;  /* 0xfffff000261a7984 */ /* 0x000fe20000000a00 */
[----:B0-----:R-:W-:-:S05]  /*1860*/  IMAD.WIDE R16, R37, 0x8, R28 ;  /* 0x0000000825107825 */ /* 0x001fca00078e021c */
[----:B------:R-:W2:Y:S01]  /*1870*/  LDG.E.64 R22, desc[UR8][R16.64] ;  /* 0x0000000810167981 */ /* 0x000ea2000c1e1b00 */
[----:B------:R-:W-:-:S03]  /*1880*/  IMAD.WIDE R18, R36, 0x8, R28 ;  /* 0x0000000824127825 */ /* 0x000fc600078e021c */
[----:B------:R-:W3:Y:S04]  /*1890*/  LDG.E.64 R32, desc[UR8][R16.64+0x8] ;  /* 0x0000080810207981 */ /* 0x000ee8000c1e1b00 */
[----:B------:R-:W4:Y:S04]  /*18a0*/  LDG.E.64 R30, desc[UR8][R18.64] ;  /* 0x00000008121e7981 */ /* 0x000f28000c1e1b00 */
[----:B------:R-:W5:Y:S01]  /*18b0*/  LDG.E.64 R20, desc[UR8][R18.64+0x8] ;  /* 0x0000080812147981 */ /* 0x000f62000c1e1b00 */
[----:B------:R-:W-:-:S05]  /*18c0*/  IMAD R34, R34, -0x8, R39 ;  /* 0xfffffff822227824 */ /* 0x000fca00078e0227 */
[----:B------:R-:W2:Y:S01]  /*18d0*/  LDS.64 R24, [R34] ;  /* 0x0000000022187984 */ /* 0x000ea20000000a00 */
[----:B------:R-:W-:Y:S02]  /*18e0*/  IMAD.SHL.U32 R41, R12, 0x8, RZ ;  /* 0x000000080c297824 */ /* 0x000fe400078e00ff */
[----:B------:R-:W-:Y:S01]  /*18f0*/  IMAD.WIDE R28, R9, 0x8, R28 ;  /* 0x00000008091c7825 */ /* 0x000fe200078e021c */
[----:B------:R-:W-:Y:S01]  /*1900*/  LDS.64 R34, [R38+-0x8] ;  /* 0xfffff80026227984 */ /* 0x000fe20000000a00 */
[----:B--2---:R-:W-:-:S03]  /*1910*/  DMUL R24, R22, R24 ;  /* 0x0000001816187228 */ /* 0x004fc60000000000 */
[----:B------:R-:W2:Y:S05]  /*1920*/  LDG.E.64 R22, desc[UR8][R16.64+0x10] ;  /* 0x0000100810167981 */ /* 0x000eaa000c1e1b00 */
[----:B----4-:R-:W-:Y:S01]  /*1930*/  DFMA R24, R30, R26, R24 ;  /* 0x0000001a1e18722b */ /* 0x010fe20000000018 */
[----:B------:R-:W4:Y:S01]  /*1940*/  LDG.E.64 R26, desc[UR8][R18.64+0x10] ;  /* 0x00001008121a7981 */ /* 0x000f22000c1e1b00 */
[----:B------:R-:W-:-:S03]  /*1950*/  IADD3 R30, PT, PT, -R41, 0x8, RZ ;  /* 0x00000008291e7810 */ /* 0x000fc60007ffe1ff */
[----:B------:R-:W4:Y:S02]  /*1960*/  LDG.E.64 R16, desc[UR8][R16.64+0x18] ;  /* 0x0000180810107981 */ /* 0x000f24000c1e1b00 */
[----:B------:R-:W-:Y:S02]  /*1970*/  IMAD R45, R30, R7, R39 ;  /* 0x000000071e2d7224 */ /* 0x000fe400078e0227 */
[----:B------:R-:W4:Y:S04]  /*1980*/  LDG.E.64 R18, desc[UR8][R18.64+0x18] ;  /* 0x0000180812127981 */ /* 0x000f28000c1e1b00 */
[----:B------:R-:W3:Y:S02]  /*1990*/  LDS.64 R30, [R45] ;  /* 0x000000002d1e7984 */ /* 0x000ee40000000a00 */
[----:B---3--:R-:W-:-:S02]  /*19a0*/  DMUL R30, R32, R30 ;  /* 0x0000001e201e7228 */ /* 0x008fc40000000000 */
[----:B------:R-:W3:Y:S06]  /*19b0*/  LDG.E.64 R32, desc[UR8][R28.64] ;  /* 0x000000081c207981 */ /* 0x000eec000c1e1b00 */
[----:B-----5:R-:W-:Y:S01]  /*19c0*/  DFMA R30, R20, R34, R30 ;  /* 0x00000022141e722b */ /* 0x020fe2000000001e */
[----:B------:R-:W-:-:S05]  /*19d0*/  IADD3 R34, PT, PT, -R41, 0x10, RZ ;  /* 0x0000001029227810 */ /* 0x000fca0007ffe1ff */
[----:B------:R-:W-:-:S05]  /*19e0*/  IMAD R34, R34, R7, R39 ;  /* 0x0000000722227224 */ /* 0x000fca00078e0227 */
[----:B------:R-:W2:Y:S02]  /*19f0*/  LDS.64 R20, [R34] ;  /* 0x0000000022147984 */ /* 0x000ea40000000a00 */
[----:B--2---:R-:W-:Y:S02]  /*1a00*/  DMUL R20, R22, R20 ;  /* 0x0000001416147228 */ /* 0x004fe40000000000 */
[----:B------:R-:W4:Y:S06]  /*1a10*/  LDS.64 R22, [R38] ;  /* 0x0000000026167984 */ /* 0x000f2c0000000a00 */
[----:B----4-:R-:W-:Y:S01]  /*1a20*/  DFMA R20, R26, R22, R20 ;  /* 0x000000161a14722b */ /* 0x010fe20000000014 */
[----:B------:R-:W2:Y:S01]  /*1a30*/  LDG.E.64 R22, desc[UR8][R28.64+0x8] ;  /* 0x000008081c167981 */ /* 0x000ea2000c1e1b00 */
[----:B------:R-:W-:Y:S01]  /*1a40*/  SHF.L.U32 R27, R0, 0x3, RZ ;  /* 0x00000003001b7819 */ /* 0x000fe200000006ff */
[----:B------:R-:W-:-:S04]  /*1a50*/  IMAD.IADD R26, R12, 0x1, -R8 ;  /* 0x000000010c1a7824 */ /* 0x000fc800078e0a08 */
[----:B------:R-:W-:-:S05]  /*1a60*/  IMAD R26, R4, R26, R27 ;  /* 0x0000001a041a7224 */ /* 0x000fca00078e021b */
[----:B------:R-:W-:-:S05]  /*1a70*/  IADD3 R45, PT, PT, R26, R13, RZ ;  /* 0x0000000d1a2d7210 */ /* 0x000fca0007ffe0ff */
[----:B------:R-:W3:Y:S02]  /*1a80*/  LDS.64 R26, [R45] ;  /* 0x000000002d1a7984 */ /* 0x000ee40000000a00 */
[----:B---3--:R-:W-:Y:S02]  /*1a90*/  DFMA R24, R32, R26, R24 ;  /* 0x0000001a2018722b */ /* 0x008fe40000000018 */
[----:B------:R-:W3:Y:S04]  /*1aa0*/  LDG.E.64 R26, desc[UR8][R28.64+0x10] ;  /* 0x000010081c1a7981 */ /* 0x000ee8000c1e1b00 */
[----:B------:R0:W4:Y:S01]  /*1ab0*/  LDG.E.64 R32, desc[UR8][R28.64+0x18] ;  /* 0x000018081c207981 */ /* 0x000122000c1e1b00 */
[----:B------:R-:W-:-:S06]  /*1ac0*/  IMAD.IADD R34, R40, 0x1, R13 ;  /* 0x0000000128227824 */ /* 0x000fcc00078e020d */
[----:B------:R-:W2:Y:S01]  /*1ad0*/  LDS.64 R34, [R34] ;  /* 0x0000000022227984 */ /* 0x000ea20000000a00 */
[----:B------:R-:W-:Y:S01]  /*1ae0*/  IMAD.IADD R45, R44, 0x1, R13 ;  /* 0x000000012c2d7824 */ /* 0x000fe200078e020d */
[----:B------:R-:W-:-:S04]  /*1af0*/  IADD3 R43, PT, PT, R43, 0x4, RZ ;  /* 0x000000042b2b7810 */ /* 0x000fc80007ffe0ff */
[----:B------:R-:W-:Y:S01]  /*1b00*/  ISETP.NE.AND P1, PT, R43, RZ, PT ;  /* 0x000000ff2b00720c */ /* 0x000fe20003f25270 */
[----:B------:R-:W-:Y:S01]  /*1b10*/  VIADD R37, R37, 0x4 ;  /* 0x0000000425257836 */ /* 0x000fe20000000000 */
[----:B------:R-:W-:Y:S02]  /*1b20*/  IADD3 R9, PT, PT, R9, 0x4, RZ ;  /* 0x0000000409097810 */ /* 0x000fe40007ffe0ff */
[----:B------:R-:W-:Y:S01]  /*1b30*/  IADD3 R36, PT, PT, R36, 0x4, RZ ;  /* 0x0000000424247810 */ /* 0x000fe20007ffe0ff */
[----:B--2---:R-:W-:Y:S01]  /*1b40*/  DFMA R22, R22, R34, R30 ;  /* 0x000000221616722b */ /* 0x004fe2000000001e */
[----:B------:R-:W-:-:S05]  /*1b50*/  IADD3 R30, PT, PT, -R41, 0x18, RZ ;  /* 0x00000018291e7810 */ /* 0x000fca0007ffe1ff */
[----:B------:R-:W-:-:S05]  /*1b60*/  IMAD R41, R30, R7, R39 ;  /* 0x000000071e297224 */ /* 0x000fca00078e0227 */
[----:B------:R-:W2:Y:S01]  /*1b70*/  LDS.64 R30, [R41] ;  /* 0x00000000291e7984 */ /* 0x000ea20000000a00 */
[----:B------:R-:W-:-:S05]  /*1b80*/  IADD3 R35, PT, PT, R42, R13, RZ ;  /* 0x0000000d2a237210 */ /* 0x000fca0007ffe0ff */
[----:B0-----:R-:W3:Y:S01]  /*1b90*/  LDS.64 R28, [R35] ;  /* 0x00000000231c7984 */ /* 0x001ee20000000a00 */
[----:B--2---:R-:W-:Y:S02]  /*1ba0*/  DMUL R16, R16, R30 ;  /* 0x0000001e10107228 */ /* 0x004fe40000000000 */
[----:B------:R-:W-:Y:S01]  /*1bb0*/  DADD R30, R24, R14 ;  /* 0x00000000181e7229 */ /* 0x000fe2000000000e */
[----:B------:R0:W2:Y:S04]  /*1bc0*/  LDS.64 R24, [R38+0x8] ;  /* 0x0000080026187984 */ /* 0x0000a80000000a00 */
[----:B------:R-:W4:Y:S01]  /*1bd0*/  LDS.64 R14, [R45] ;  /* 0x000000002d0e7984 */ /* 0x000f220000000a00 */
[----:B---3--:R-:W-:Y:S02]  /*1be0*/  DFMA R20, R26, R28, R20 ;  /* 0x0000001c1a14722b */ /* 0x008fe40000000014 */
[----:B------:R-:W-:-:S08]  /*1bf0*/  DADD R22, R30, R22 ;  /* 0x000000001e167229 */ /* 0x000fd00000000016 */
[----:B------:R-:W-:Y:S01]  /*1c00*/  DADD R20, R22, R20 ;  /* 0x0000000016147229 */ /* 0x000fe20000000014 */
[----:B0-----:R-:W-:Y:S01]  /*1c10*/  VIADD R38, R38, 0x20 ;  /* 0x0000002026267836 */ /* 0x001fe20000000000 */
[----:B------:R-:W-:Y:S01]  /*1c20*/  LEA R39, R7, R39, 0x5 ;  /* 0x0000002707277211 */ /* 0x000fe200078e28ff */
[----:B------:R-:W-:Y:S01]  /*1c30*/  IMAD R13, R2, 0x20, R13 ;  /* 0x00000020020d7824 */ /* 0x000fe200078e020d */
[----:B--2---:R-:W-:-:S08]  /*1c40*/  DFMA R16, R18, R24, R16 ;  /* 0x000000181210722b */ /* 0x004fd00000000010 */
[----:B----4-:R-:W-:-:S08]  /*1c50*/  DFMA R14, R32, R14, R16 ;  /* 0x0000000e200e722b */ /* 0x010fd00000000010 */
[----:B------:R-:W-:Y:S01]  /*1c60*/  DADD R14, R20, R14 ;  /* 0x00000000140e7229 */ /* 0x000fe2000000000e */
[----:B------:R-:W-:Y:S10]  /*1c70*/  @P1 BRA `(.L_x_17) ;  /* 0xfffffff800ec1947 */ /* 0x000ff4000383ffff */
[----:B-1----:R-:W-:Y:S05]  /*1c80*/  BSYNC.RECONVERGENT B1 ;  /* 0x0000000000017941 */ /* 0x002fea0003800200 */
.L_x_16:
[----:B------:R-:W-:-:S07]  /*1c90*/  LOP3.LUT R40, R7, 0x7ffffffc, RZ, 0xc0, !PT ;  /* 0x7ffffffc07287812 */ /* 0x000fce00078ec0ff */
.L_x_15:
[----:B-1----:R-:W-:Y:S05]  /*1ca0*/  BSYNC.RECONVERGENT B0 ;  /* 0x0000000000007941 */ /* 0x002fea0003800200 */
.L_x_14:
[----:B------:R-:W-:-:S13]  /*1cb0*/  LOP3.LUT P1, R9, R7, 0x3, RZ, 0xc0, !PT ;  /* 0x0000000307097812 */ /* 0x000fda000782c0ff */
[----:B------:R-:W-:Y:S05]  /*1cc0*/  @!P1 BRA `(.L_x_18) ;  /* 0x0000000400489947 */ /* 0x000fea0003800000 */
[----:B------:R-:W-:Y:S01]  /*1cd0*/  ISETP.NE.AND P1, PT, R9, 0x1, PT ;  /* 0x000000010900780c */ /* 0x000fe20003f25270 */
[----:B------:R-:W-:Y:S01]  /*1ce0*/  IMAD R9, R10, R7, RZ ;  /* 0x000000070a097224 */ /* 0x000fe200078e02ff */
[----:B------:R-:W-:-:S04]  /*1cf0*/  LOP3.LUT R13, R7, 0x1, RZ, 0xc0, !PT ;  /* 0x00000001070d7812 */ /* 0x000fc800078ec0ff */
[----:B------:R-:W-:Y:S01]  /*1d00*/  ISETP.NE.U32.AND P2, PT, R13, 0x1, PT ;  /* 0x000000010d00780c */ /* 0x000fe20003f45070 */
[----:B------:R-:W-:-:S06]  /*1d10*/  IMAD R13, R12, R7, RZ ;  /* 0x000000070c0d7224 */ /* 0x000fcc00078e02ff */
[----:B------:R-:W-:Y:S06]  /*1d20*/  @!P1 BRA `(.L_x_19) ;  /* 0x0000000000b09947 */ /* 0x000fec0003800000 */
[----:B------:R-:W0:Y:S01]  /*1d30*/  LDC.64 R16, c[0x0][0x398] ;  /* 0x0000e600ff107b82 */ /* 0x000e220000000a00 */
[--C-:B------:R-:W-:Y:S01]  /*1d40*/  IMAD.IADD R19, R13, 0x1, R40.reuse ;  /* 0x000000010d137824 */ /* 0x100fe200078e0228 */
[----:B------:R-:W-:Y:S01]  /*1d50*/  IADD3 R29, PT, PT, R9, R40, RZ ;  /* 0x00000028091d7210 */ /* 0x000fe20007ffe0ff */
[----:B------:R-:W-:Y:S02]  /*1d60*/  IMAD.IADD R33, R11, 0x1, R40 ;  /* 0x000000010b217824 */ /* 0x000fe400078e0228 */
[----:B0-----:R-:W-:-:S05]  /*1d70*/  IMAD.WIDE R18, R19, 0x8, R16 ;  /* 0x0000000813127825 */ /* 0x001fca00078e0210 */
[----:B------:R-:W2:Y:S01]  /*1d80*/  LDG.E.64 R22, desc[UR8][R18.64] ;  /* 0x0000000812167981 */ /* 0x000ea2000c1e1b00 */
[----:B------:R-:W-:-:S03]  /*1d90*/  IMAD.WIDE R28, R29, 0x8, R16 ;  /* 0x000000081d1c7825 */ /* 0x000fc600078e0210 */
[----:B------:R-:W3:Y:S01]  /*1da0*/  LDG.E.64 R26, desc[UR8][R18.64+0x8] ;  /* 0x00000808121a7981 */ /* 0x000ee2000c1e1b00 */
[----:B------:R-:W-:-:S03]  /*1db0*/  IMAD.WIDE R30, R33, 0x8, R16 ;  /* 0x00000008211e7825 */ /* 0x000fc600078e0210 */
[----:B------:R-:W4:Y:S04]  /*1dc0*/  LDG.E.64 R38, desc[UR8][R28.64] ;  /* 0x000000081c267981 */ /* 0x000f28000c1e1b00 */
[----:B------:R-:W5:Y:S04]  /*1dd0*/  LDG.E.64 R24, desc[UR8][R30.64] ;  /* 0x000000081e187981 */ /* 0x000f68000c1e1b00 */
[----:B------:R0:W5:Y:S04]  /*1de0*/  LDG.E.64 R20, desc[UR8][R28.64+0x8] ;  /* 0x000008081c147981 */ /* 0x000168000c1e1b00 */
[----:B------:R1:W5:Y:S01]  /*1df0*/  LDG.E.64 R16, desc[UR8][R30.64+0x8] ;  /* 0x000008081e107981 */ /* 0x000362000c1e1b00 */
[----:B------:R-:W1:Y:S01]  /*1e00*/  S2UR UR5, SR_CgaCtaId ;  /* 0x00000000000579c3 */ /* 0x000e620000008800 */
[----:B------:R-:W-:-:S02]  /*1e10*/  UMOV UR4, 0x400 ;  /* 0x0000040000047882 */ /* 0x000fc40000000000 */
[----:B------:R-:W-:Y:S01]  /*1e20*/  UIADD3 UR6, UPT, UPT, UR4, 0x2000, URZ ;  /* 0x0000200004067890 */ /* 0x000fe2000fffe0ff */
[-C--:B------:R-:W-:Y:S02]  /*1e30*/  IMAD R33, R33, R7.reuse, R10 ;  /* 0x0000000721217224 */ /* 0x080fe400078e020a */
[-C--:B------:R-:W-:Y:S02]  /*1e40*/  IMAD R32, R8, R7.reuse, R40 ;  /* 0x0000000708207224 */ /* 0x080fe400078e0228 */
[----:B0-----:R-:W-:Y:S01]  /*1e50*/  IMAD R28, R40, R7, R12 ;  /* 0x00000007281c7224 */ /* 0x001fe200078e020c */
[----:B-1----:R-:W-:-:S06]  /*1e60*/  ULEA UR6, UR5, UR6, 0x18 ;  /* 0x0000000605067291 */ /* 0x002fcc000f8ec0ff */
[----:B------:R-:W-:Y:S01]  /*1e70*/  LEA R33, R33, UR6, 0x3 ;  /* 0x0000000621217c11 */ /* 0x000fe2000f8e18ff */
[----:B------:R-:W-:Y:S02]  /*1e80*/  ULEA UR6, UR5, UR4, 0x18 ;  /* 0x0000000405067291 */ /* 0x000fe4000f8ec0ff */
[----:B------:R-:W-:Y:S02]  /*1e90*/  UIADD3 UR4, UPT, UPT, UR4, 0x4000, URZ ;  /* 0x0000400004047890 */ /* 0x000fe4000fffe0ff */
[----:B------:R-:W2:Y:S01]  /*1ea0*/  LDS.64 R18, [R33] ;  /* 0x0000000021127984 */ /* 0x000ea20000000a00 */
[----:B------:R-:W-:Y:S02]  /*1eb0*/  IADD3 R29, PT, PT, R4, R33, RZ ;  /* 0x00000021041d7210 */ /* 0x000fe40007ffe0ff */
[----:B------:R-:W-:Y:S01]  /*1ec0*/  LEA R41, R32, UR6, 0x3 ;  /* 0x0000000620297c11 */ /* 0x000fe2000f8e18ff */
[----:B------:R-:W-:Y:S01]  /*1ed0*/  ULEA UR4, UR5, UR4, 0x18 ;  /* 0x0000000405047291 */ /* 0x000fe2000f8ec0ff */
[----:B------:R-:W-:-:S02]  /*1ee0*/  IMAD R30, R28, R7, R10 ;  /* 0x000000071c1e7224 */ /* 0x000fc400078e020a */
[----:B------:R-:W3:Y:S04]  /*1ef0*/  LDS.64 R28, [R29] ;  /* 0x000000001d1c7984 */ /* 0x000ee80000000a00 */
[----:B------:R-:W4:Y:S01]  /*1f00*/  LDS.64 R36, [R41] ;  /* 0x0000000029247984 */ /* 0x000f220000000a00 */
[----:B------:R-:W-:-:S03]  /*1f10*/  LEA R43, R30, UR4, 0x3 ;  /* 0x000000041e2b7c11 */ /* 0x000fc6000f8e18ff */
[----:B------:R-:W-:Y:S02]  /*1f20*/  LDS.64 R32, [R41+0x8] ;  /* 0x0000080029207984 */ /* 0x000fe40000000a00 */
[----:B------:R-:W-:Y:S02]  /*1f30*/  IMAD R34, R2, 0x8, R43 ;  /* 0x0000000802227824 */ /* 0x000fe400078e022b */
[----:B------:R-:W5:Y:S04]  /*1f40*/  LDS.64 R30, [R43] ;  /* 0x000000002b1e7984 */ /* 0x000f680000000a00 */
[----:B------:R-:W0:Y:S01]  /*1f50*/  LDS.64 R34, [R34] ;  /* 0x0000000022227984 */ /* 0x000e220000000a00 */
[----:B------:R-:W-:Y:S01]  /*1f60*/  IADD3 R40, PT, PT, R40, 0x2, RZ ;  /* 0x0000000228287810 */ /* 0x000fe20007ffe0ff */
[----:B--2---:R-:W-:-:S02]  /*1f70*/  DMUL R18, R22, R18 ;  /* 0x0000001216127228 */ /* 0x004fc40000000000 */
[----:B---3--:R-:W-:-:S06]  /*1f80*/  DMUL R26, R26, R28 ;  /* 0x0000001c1a1a7228 */ /* 0x008fcc0000000000 */
[----:B----4-:R-:W-:-:S08]  /*1f90*/  DFMA R18, R38, R36, R18 ;  /* 0x000000242612722b */ /* 0x010fd00000000012 */
[----:B-----5:R-:W-:Y:S02]  /*1fa0*/  DFMA R18, R24, R30, R18 ;  /* 0x0000001e1812722b */ /* 0x020fe40000000012 */
[----:B------:R-:W-:-:S06]  /*1fb0*/  DFMA R20, R20, R32, R26 ;  /* 0x000000201414722b */ /* 0x000fcc000000001a */
[----:B------:R-:W-:Y:S02]  /*1fc0*/  DADD R14, R14, R18 ;  /* 0x000000000e0e7229 */ /* 0x000fe40000000012 */
[----:B0-----:R-:W-:-:S08]  /*1fd0*/  DFMA R16, R16, R34, R20 ;  /* 0x000000221010722b */ /* 0x001fd00000000014 */
[----:B------:R-:W-:-:S11]  /*1fe0*/  DADD R14, R14, R16 ;  /* 0x000000000e0e7229 */ /* 0x000fd60000000010 */
.L_x_19:
[----:B------:R-:W-:Y:S05]  /*1ff0*/  @P2 BRA `(.L_x_18) ;  /* 0x00000000007c2947 */ /* 0x000fea0003800000 */
[----:B------:R-:W0:Y:S01]  /*2000*/  LDC.64 R20, c[0x0][0x398] ;  /* 0x0000e600ff147b82 */ /* 0x000e220000000a00 */
[--C-:B------:R-:W-:Y:S01]  /*2010*/  IMAD.IADD R17, R13, 0x1, R40.reuse ;  /* 0x000000010d117824 */ /* 0x100fe200078e0228 */
[----:B------:R-:W-:Y:S01]  /*2020*/  IADD3 R19, PT, PT, R9, R40, RZ ;  /* 0x0000002809137210 */ /* 0x000fe20007ffe0ff */
[----:B------:R-:W-:Y:S02]  /*2030*/  IMAD.IADD R11, R11, 0x1, R40 ;  /* 0x000000010b0b7824 */ /* 0x000fe400078e0228 */
[----:B0-----:R-:W-:-:S04]  /*2040*/  IMAD.WIDE R16, R17, 0x8, R20 ;  /* 0x0000000811107825 */ /* 0x001fc800078e0214 */
[--C-:B------:R-:W-:Y:S02]  /*2050*/  IMAD.WIDE R18, R19, 0x8, R20.reuse ;  /* 0x0000000813127825 */ /* 0x100fe400078e0214 */
[----:B------:R-:W2:Y:S02]  /*2060*/  LDG.E.64 R16, desc[UR8][R16.64] ;  /* 0x0000000810107981 */ /* 0x000ea4000c1e1b00 */
[C---:B------:R-:W-:Y:S02]  /*2070*/  IMAD.WIDE R20, R11.reuse, 0x8, R20 ;  /* 0x000000080b147825 */ /* 0x040fe400078e0214 */
[----:B------:R-:W3:Y:S04]  /*2080*/  LDG.E.64 R18, desc[UR8][R18.64] ;  /* 0x0000000812127981 */ /* 0x000ee8000c1e1b00 */
[----:B------:R-:W4:Y:S01]  /*2090*/  LDG.E.64 R20, desc[UR8][R20.64] ;  /* 0x0000000814147981 */ /* 0x000f22000c1e1b00 */
[----:B------:R-:W0:Y:S01]  /*20a0*/  S2UR UR5, SR_CgaCtaId ;  /* 0x00000000000579c3 */ /* 0x000e220000008800 */
[----:B------:R-:W-:Y:S01]  /*20b0*/  UMOV UR4, 0x400 ;  /* 0x0000040000047882 */ /* 0x000fe20000000000 */
[-C--:B------:R-:W-:Y:S01]  /*20c0*/  IMAD R11, R11, R7.reuse, R10 ;  /* 0x000000070b0b7224 */ /* 0x080fe200078e020a */
[----:B------:R-:W-:Y:S01]  /*20d0*/  UIADD3 UR6, UPT, UPT, UR4, 0x2000, URZ ;  /* 0x0000200004067890 */ /* 0x000fe2000fffe0ff */
[----:B------:R-:W-:-:S02]  /*20e0*/  IMAD R8, R8, R7, R40 ;  /* 0x0000000708087224 */ /* 0x000fc400078e0228 */
[----:B------:R-:W-:-:S04]  /*20f0*/  IMAD R40, R40, R7, R12 ;  /* 0x0000000728287224 */ /* 0x000fc800078e020c */
[----:B------:R-:W-:Y:S01]  /*2100*/  IMAD R40, R40, R7, R10 ;  /* 0x0000000728287224 */ /* 0x000fe200078e020a */
[----:B0-----:R-:W-:-:S06]  /*2110*/  ULEA UR6, UR5, UR6, 0x18 ;  /* 0x0000000605067291 */ /* 0x001fcc000f8ec0ff */
[----:B------:R-:W-:Y:S01]  /*2120*/  LEA R22, R11, UR6, 0x3 ;  /* 0x000000060b167c11 */ /* 0x000fe2000f8e18ff */
[----:B------:R-:W-:Y:S02]  /*2130*/  ULEA UR6, UR5, UR4, 0x18 ;  /* 0x0000000405067291 */ /* 0x000fe4000f8ec0ff */
[----:B------:R-:W-:-:S03]  /*2140*/  UIADD3 UR4, UPT, UPT, UR4, 0x4000, URZ ;  /* 0x0000400004047890 */ /* 0x000fc6000fffe0ff */
[----:B------:R-:W2:Y:S01]  /*2150*/  LDS.64 R22, [R22] ;  /* 0x0000000016167984 */ /* 0x000ea20000000a00 */
[----:B------:R-:W-:Y:S01]  /*2160*/  LEA R12, R8, UR6, 0x3 ;  /* 0x00000006080c7c11 */ /* 0x000fe2000f8e18ff */
[----:B------:R-:W-:-:S04]  /*2170*/  ULEA UR4, UR5, UR4, 0x18 ;  /* 0x0000000405047291 */ /* 0x000fc8000f8ec0ff */
[----:B------:R-:W3:Y:S02]  /*2180*/  LDS.64 R8, [R12] ;  /* 0x000000000c087984 */ /* 0x000ee40000000a00 */
[----:B------:R-:W-:-:S06]  /*2190*/  LEA R10, R40, UR4, 0x3 ;  /* 0x00000004280a7c11 */ /* 0x000fcc000f8e18ff */
[----:B------:R-:W4:Y:S01]  /*21a0*/  LDS.64 R10, [R10] ;  /* 0x000000000a0a7984 */ /* 0x000f220000000a00 */
[----:B--2---:R-:W-:-:S08]  /*21b0*/  DMUL R16, R16, R22 ;  /* 0x0000001610107228 */ /* 0x004fd00000000000 */
[----:B---3--:R-:W-:-:S08]  /*21c0*/  DFMA R8, R18, R8, R16 ;  /* 0x000000081208722b */ /* 0x008fd00000000010 */
[----:B----4-:R-:W-:-:S08]  /*21d0*/  DFMA R8, R20, R10, R8 ;  /* 0x0000000a1408722b */ /* 0x010fd00000000008 */
[----:B------:R-:W-:-:S11]  /*21e0*/  DADD R14, R14, R8 ;  /* 0x000000000e0e7229 */ /* 0x000fd60000000008 */
.L_x_18:
[----:B------:R-:W0:Y:S01]  /*21f0*/  LDC.64 R8, c[0x0][0x380] ;  /* 0x0000e000ff087b82 */ /* 0x000e220000000a00 */
[----:B------:R-:W-:Y:S02]  /*2200*/  IADD3 R7, PT, PT, R5, R0, RZ ;  /* 0x0000000005077210 */ /* 0x000fe40007ffe0ff */
[----:B------:R-:W-:-:S04]  /*2210*/  IADD3 R0, PT, PT, R0, UR7, RZ ;  /* 0x0000000700007c10 */ /* 0x000fc8000fffe0ff */
[----:B------:R-:W-:Y:S01]  /*2220*/  ISETP.GE.AND P1, PT, R0, R3, PT ;  /* 0x000000030000720c */ /* 0x000fe20003f26270 */
[----:B0-----:R-:W-:-:S05]  /*2230*/  IMAD.WIDE R8, R7, 0x8, R8 ;  /* 0x0000000807087825 */ /* 0x001fca00078e0208 */
[----:B------:R3:W-:Y:S07]  /*2240*/  STG.E.64 desc[UR8][R8.64], R14 ;  /* 0x0000000e08007986 */ /* 0x0007ee000c101b08 */
[----:B------:R-:W-:Y:S05]  /*2250*/  @!P1 BRA `(.L_x_20) ;  /* 0xfffffff000549947 */ /* 0x000fea000383ffff */
[----:B------:R-:W-:Y:S05]  /*2260*/  EXIT ;  /* 0x000000000000794d */ /* 0x000fea0003800000 */
.L_x_21:
[----:B------:R-:W-:-:S00]  /*2270*/  BRA `(.L_x_21) ;  /* 0xfffffffc00fc7947 */ /* 0x000fc0000383ffff */
[----:B------:R-:W-:-:S00]  /*2280*/  NOP ;  /* 0x0000000000007918 */ /* 0x000fc00000000000 */
[----:B------:R-:W-:-:S00]  /*2290*/  NOP ;  /* 0x0000000000007918 */ /* 0x000fc00000000000 */
[----:B------:R-:W-:-:S00]  /*22a0*/  NOP ;  /* 0x0000000000007918 */ /* 0x000fc00000000000 */
[----:B------:R-:W-:-:S00]  /*22b0*/  NOP ;  /* 0x0000000000007918 */ /* 0x000fc00000000000 */
[----:B------:R-:W-:-:S00]  /*22c0*/  NOP ;  /* 0x0000000000007918 */ /* 0x000fc00000000000 */
[----:B------:R-:W-:-:S00]  /*22d0*/  NOP ;  /* 0x0000000000007918 */ /* 0x000fc00000000000 */
[----:B------:R-:W-:-:S00]  /*22e0*/  NOP ;  /* 0x0000000000007918 */ /* 0x000fc00000000000 */
[----:B------:R-:W-:-:S00]  /*22f0*/  NOP ;  /* 0x0000000000007918 */ /* 0x000fc00000000000 */
.L_x_22:


//--------------------- .nv.shared._Z7nekbonePdS_S_S_S_i --------------------------
	.section	.nv.shared._Z7nekbonePdS_S_S_S_i,"aw",@nobits
	.sectionflags	@""
	.align	8
.nv.shared._Z7nekbonePdS_S_S_S_i:
	.zero		33792


//--------------------- .nv.shared.reserved.0     --------------------------
	.section	.nv.shared.reserved.0,"aw",@nobits
	.weak		__nv_reservedSMEM_offset_0_alias
	.size		__nv_reservedSMEM_offset_0_alias, 0, 64
	.other		__nv_reservedSMEM_offset_0_alias,@"STO_CUDA_RESERVED_SHARED STV_DEFAULT"
__nv_reservedSMEM_offset_0_alias:
	.zero		0
	.zero		64


//--------------------- .nv.constant0._Z7nekbonePdS_S_S_S_i --------------------------
	.section	.nv.constant0._Z7nekbonePdS_S_S_S_i,"a",@progbits
	.sectionflags	@""
	.align	4
.nv.constant0._Z7nekbonePdS_S_S_S_i:
	.zero		940


//--------------------- SYMBOLS --------------------------

	.type		.nv.reservedSmem.offset0,@object
	.size		.nv.reservedSmem.offset0,0x4
	.type		.nv.reservedSmem.cap,@object
	.size		.nv.reservedSmem.cap,0x4
